// auto-generated by cutlass_sweep.gemm — config: {"arch": "sm_100", "cluster_m": 1, "cluster_n": 1, "dtype": "tf32", "stages": 0, "tile_k": 64, "tile_m": 64, "tile_n": 64}
#include "cutlass/cutlass.h"
#include "cutlass/gemm/collective/collective_builder.hpp"
#include "cutlass/gemm/device/gemm_universal_adapter.h"
#include "cutlass/gemm/kernel/gemm_universal.hpp"
#include "cutlass/epilogue/collective/collective_builder.hpp"

using ElemA = cutlass::tfloat32_t;
using ElemB = cutlass::tfloat32_t;
using ElemCD = cutlass::tfloat32_t;
using Acc  = float;
using TileShape    = cute::Shape<cute::_64, cute::_64, cute::_64>;
using ClusterShape = cute::Shape<cute::_1, cute::_1, cute::_1>;

using CollectiveEpilogue = typename cutlass::epilogue::collective::CollectiveBuilder<
    cutlass::arch::Sm100, cutlass::arch::OpClassTensorOp,
    TileShape, ClusterShape,
    cutlass::epilogue::collective::EpilogueTileAuto,
    Acc, Acc,
    ElemCD, cutlass::layout::RowMajor, 128 / cutlass::sizeof_bits<ElemCD>::value,
    ElemCD, cutlass::layout::RowMajor, 128 / cutlass::sizeof_bits<ElemCD>::value,
    cutlass::epilogue::collective::EpilogueScheduleAuto
  >::CollectiveOp;

using CollectiveMainloop = typename cutlass::gemm::collective::CollectiveBuilder<
    cutlass::arch::Sm100, cutlass::arch::OpClassTensorOp,
    ElemA, cutlass::layout::RowMajor, 128 / cutlass::sizeof_bits<ElemA>::value,
    ElemB, cutlass::layout::ColumnMajor, 128 / cutlass::sizeof_bits<ElemB>::value,
    Acc,
    TileShape, ClusterShape,
    cutlass::gemm::collective::StageCountAutoCarveout<static_cast<int>(sizeof(typename CollectiveEpilogue::SharedStorage))>,
    cutlass::gemm::collective::KernelScheduleAuto
  >::CollectiveOp;

using GemmKernel = cutlass::gemm::kernel::GemmUniversal<
    cute::Shape<int,int,int,int>,
    CollectiveMainloop,
    CollectiveEpilogue
>;
using Gemm = cutlass::gemm::device::GemmUniversalAdapter<GemmKernel>;

// Force the device kernel symbol into the cubin without needing a host main.
auto* _anchor = &cutlass::device_kernel<GemmKernel>;


// ===== COMPILED SASS (sm_100a) =====

	.target	sm_100a

	.elftype	@"ET_EXEC"


//--------------------- .note.nv.tkinfo           --------------------------
	.section	.note.nv.tkinfo,"",@"SHT_NOTE"
	.sectionflags	@"SHF_NOTE_NV_TKINFO"
	.tkinfo
        /*0018*/ 	.word	0x00000002
        /*0030*/ 	.string	""
        /*0030*/ 	.string	"ptxas"
        /*0030*/ 	.string	"Cuda compilation tools, release 13.0, V13.0.88"
        /*0030*/ 	.string	"Build cuda_13.0.r13.0/compiler.36424714_0"
        /*0030*/ 	.string	"-arch sm_100a -m 64 "



//--------------------- .note.nv.cuinfo           --------------------------
	.section	.note.nv.cuinfo,"",@"SHT_NOTE"
	.sectionflags	@"SHF_NOTE_NV_CUINFO"
        /*0018*/ 	.short	0x0002
        /*001a*/ 	.short	0x0064
        /*001c*/ 	.short	0x0082
	.zero		2


//--------------------- .nv.info                  --------------------------
	.section	.nv.info,"",@"SHT_CUDA_INFO"
	.align	4


	//----- nvinfo : EIATTR_REGCOUNT
	.align		4
        /*0000*/ 	.byte	0x04, 0x2f
        /*0002*/ 	.short	(.L_19 - .L_18)
	.align		4
.L_18:
        /*0004*/ 	.word	index@(_ZN7cutlass13device_kernelINS_4gemm6kernel13GemmUniversalIN4cute5tupleIJiiiiEEENS1_10collective13CollectiveMmaINS1_35MainloopSm100TmaUmmaWarpSpecializedILi6ELi2ELi4ENS5_IJNS4_1CILi1EEESB_SB_EEEEENS5_IJNSA_ILi64EEESE_SE_EEENS_10tfloat32_tENS5_IJlSB_lEEESG_SH_NS4_8TiledMMAINS4_8MMA_AtomIJNS4_17SM100_MMA_TF32_SSISG_SG_fLi64ELi64ELNS4_4UMMA5MajorE0ELSM_0ELNSL_7ScaleInE0ELSN_0EEEEEENS4_6LayoutISC_NS5_IJNSA_ILi0EEESR_SR_EEEEENS5_IJNS4_10UnderscoreESU_SU_EEEEENS4_13SM90_TMA_LOADENS4_14ComposedLayoutINS4_7SwizzleILi3ELi4ELi3EEENS4_18smem_ptr_flag_bitsILi32EEENSQ_INS5_IJNSA_ILi8EEENSA_ILi32EEEEEENS5_IJS14_SB_EEEEEEEvNS4_8identityESX_S18_vS19_EENS_8epilogue10collective18CollectiveEpilogueINS1B_23Sm100TmaWarpSpecializedILi3ELi2ELi16ELb1ELb0EEEJSF_NS5_IJNSQ_ISE_SB_EENSQ_IS14_SB_EEEEESG_SH_SG_SH_NS1B_6fusion15FusionCallbacksIS1F_NS1J_17LinearCombinationISG_fSG_fLNS_15FloatRoundStyleE2EEESF_S1I_JEEENS4_5SM1004TMEM4LOAD26SM100_TMEM_LOAD_16dp128b8xESX_S18_NS4_17SM75_U32x4_LDSM_NENS4_14SM90_TMA_STOREES18_NS4_17SM90_U32x4_STSM_NENS4_39AutoVectorizingCopyWithAssumedAlignmentILi128EEEEEEvvEEEEvNT_6ParamsE)
        /*0008*/ 	.word	0x0000005f


	//----- nvinfo : EIATTR_FRAME_SIZE
	.align		4
.L_19:
        /*000c*/ 	.byte	0x04, 0x11
        /*000e*/ 	.short	(.L_21 - .L_20)
	.align		4
.L_20:
        /*0010*/ 	.word	index@($__internal_2_$__cuda_sm10x_tcgen05_guardrail_trap_unallocated_columns_being_dealloced)
        /*0014*/ 	.word	0x00000000


	//----- nvinfo : EIATTR_FRAME_SIZE
	.align		4
.L_21:
        /*0018*/ 	.byte	0x04, 0x11
        /*001a*/ 	.short	(.L_23 - .L_22)
	.align		4
.L_22:
        /*001c*/ 	.word	index@($__internal_1_$__cuda_sm10x_tcgen05_guardrail_trap_phase_invalid_during_alloc)
        /*0020*/ 	.word	0x00000000


	//----- nvinfo : EIATTR_FRAME_SIZE
	.align		4
.L_23:
        /*0024*/ 	.byte	0x04, 0x11
        /*0026*/ 	.short	(.L_25 - .L_24)
	.align		4
.L_24:
        /*0028*/ 	.word	index@($__internal_0_$__cuda_sm10x_tcgen05_guardrail_trap_col_being_dealloced_not_returned_by_alloc)
        /*002c*/ 	.word	0x00000000


	//----- nvinfo : EIATTR_FRAME_SIZE
	.align		4
.L_25:
        /*0030*/ 	.byte	0x04, 0x11
        /*0032*/ 	.short	(.L_27 - .L_26)
	.align		4
.L_26:
        /*0034*/ 	.word	index@(_ZN7cutlass13device_kernelINS_4gemm6kernel13GemmUniversalIN4cute5tupleIJiiiiEEENS1_10collective13CollectiveMmaINS1_35MainloopSm100TmaUmmaWarpSpecializedILi6ELi2ELi4ENS5_IJNS4_1CILi1EEESB_SB_EEEEENS5_IJNSA_ILi64EEESE_SE_EEENS_10tfloat32_tENS5_IJlSB_lEEESG_SH_NS4_8TiledMMAINS4_8MMA_AtomIJNS4_17SM100_MMA_TF32_SSISG_SG_fLi64ELi64ELNS4_4UMMA5MajorE0ELSM_0ELNSL_7ScaleInE0ELSN_0EEEEEENS4_6LayoutISC_NS5_IJNSA_ILi0EEESR_SR_EEEEENS5_IJNS4_10UnderscoreESU_SU_EEEEENS4_13SM90_TMA_LOADENS4_14ComposedLayoutINS4_7SwizzleILi3ELi4ELi3EEENS4_18smem_ptr_flag_bitsILi32EEENSQ_INS5_IJNSA_ILi8EEENSA_ILi32EEEEEENS5_IJS14_SB_EEEEEEEvNS4_8identityESX_S18_vS19_EENS_8epilogue10collective18CollectiveEpilogueINS1B_23Sm100TmaWarpSpecializedILi3ELi2ELi16ELb1ELb0EEEJSF_NS5_IJNSQ_ISE_SB_EENSQ_IS14_SB_EEEEESG_SH_SG_SH_NS1B_6fusion15FusionCallbacksIS1F_NS1J_17LinearCombinationISG_fSG_fLNS_15FloatRoundStyleE2EEESF_S1I_JEEENS4_5SM1004TMEM4LOAD26SM100_TMEM_LOAD_16dp128b8xESX_S18_NS4_17SM75_U32x4_LDSM_NENS4_14SM90_TMA_STOREES18_NS4_17SM90_U32x4_STSM_NENS4_39AutoVectorizingCopyWithAssumedAlignmentILi128EEEEEEvvEEEEvNT_6ParamsE)
        /*0038*/ 	.word	0x00000000


	//----- nvinfo : EIATTR_MIN_STACK_SIZE
	.align		4
.L_27:
        /*003c*/ 	.byte	0x04, 0x12
        /*003e*/ 	.short	(.L_29 - .L_28)
	.align		4
.L_28:
        /*0040*/ 	.word	index@(_ZN7cutlass13device_kernelINS_4gemm6kernel13GemmUniversalIN4cute5tupleIJiiiiEEENS1_10collective13CollectiveMmaINS1_35MainloopSm100TmaUmmaWarpSpecializedILi6ELi2ELi4ENS5_IJNS4_1CILi1EEESB_SB_EEEEENS5_IJNSA_ILi64EEESE_SE_EEENS_10tfloat32_tENS5_IJlSB_lEEESG_SH_NS4_8TiledMMAINS4_8MMA_AtomIJNS4_17SM100_MMA_TF32_SSISG_SG_fLi64ELi64ELNS4_4UMMA5MajorE0ELSM_0ELNSL_7ScaleInE0ELSN_0EEEEEENS4_6LayoutISC_NS5_IJNSA_ILi0EEESR_SR_EEEEENS5_IJNS4_10UnderscoreESU_SU_EEEEENS4_13SM90_TMA_LOADENS4_14ComposedLayoutINS4_7SwizzleILi3ELi4ELi3EEENS4_18smem_ptr_flag_bitsILi32EEENSQ_INS5_IJNSA_ILi8EEENSA_ILi32EEEEEENS5_IJS14_SB_EEEEEEEvNS4_8identityESX_S18_vS19_EENS_8epilogue10collective18CollectiveEpilogueINS1B_23Sm100TmaWarpSpecializedILi3ELi2ELi16ELb1ELb0EEEJSF_NS5_IJNSQ_ISE_SB_EENSQ_IS14_SB_EEEEESG_SH_SG_SH_NS1B_6fusion15FusionCallbacksIS1F_NS1J_17LinearCombinationISG_fSG_fLNS_15FloatRoundStyleE2EEESF_S1I_JEEENS4_5SM1004TMEM4LOAD26SM100_TMEM_LOAD_16dp128b8xESX_S18_NS4_17SM75_U32x4_LDSM_NENS4_14SM90_TMA_STOREES18_NS4_17SM90_U32x4_STSM_NENS4_39AutoVectorizingCopyWithAssumedAlignmentILi128EEEEEEvvEEEEvNT_6ParamsE)
        /*0044*/ 	.word	0x00000000
.L_29:


//--------------------- .nv.compat                --------------------------
	.section	.nv.compat,"",@"SHT_CUDA_COMPAT_INFO"
	.align	4
        /*0000*/ 	.byte	0x02, 0x09, 0x01, 0x00, 0x02, 0x02, 0x02, 0x00, 0x02, 0x05, 0x05, 0x00, 0x03, 0x07, 0x01, 0x01
        /*0010*/ 	.byte	0x02, 0x03, 0x01, 0x00, 0x02, 0x06, 0x01, 0x00, 0x04, 0x0b, 0x08, 0x00, 0x09, 0x00, 0x00, 0x00
        /*0020*/ 	.byte	0x00, 0x00, 0x00, 0x00


//--------------------- .nv.info._ZN7cutlass13device_kernelINS_4gemm6kernel13GemmUniversalIN4cute5tupleIJiiiiEEENS1_10collective13CollectiveMmaINS1_35MainloopSm100TmaUmmaWarpSpecializedILi6ELi2ELi4ENS5_IJNS4_1CILi1EEESB_SB_EEEEENS5_IJNSA_ILi64EEESE_SE_EEENS_10tfloat32_tENS5_IJlSB_lEEESG_SH_NS4_8TiledMMAINS4_8MMA_AtomIJNS4_17SM100_MMA_TF32_SSISG_SG_fLi64ELi64ELNS4_4UMMA5MajorE0ELSM_0ELNSL_7ScaleInE0ELSN_0EEEEEENS4_6LayoutISC_NS5_IJNSA_ILi0EEESR_SR_EEEEENS5_IJNS4_10UnderscoreESU_SU_EEEEENS4_13SM90_TMA_LOADENS4_14ComposedLayoutINS4_7SwizzleILi3ELi4ELi3EEENS4_18smem_ptr_flag_bitsILi32EEENSQ_INS5_IJNSA_ILi8EEENSA_ILi32EEEEEENS5_IJS14_SB_EEEEEEEvNS4_8identityESX_S18_vS19_EENS_8epilogue10collective18CollectiveEpilogueINS1B_23Sm100TmaWarpSpecializedILi3ELi2ELi16ELb1ELb0EEEJSF_NS5_IJNSQ_ISE_SB_EENSQ_IS14_SB_EEEEESG_SH_SG_SH_NS1B_6fusion15FusionCallbacksIS1F_NS1J_17LinearCombinationISG_fSG_fLNS_15FloatRoundStyleE2EEESF_S1I_JEEENS4_5SM1004TMEM4LOAD26SM100_TMEM_LOAD_16dp128b8xESX_S18_NS4_17SM75_U32x4_LDSM_NENS4_14SM90_TMA_STOREES18_NS4_17SM90_U32x4_STSM_NENS4_39AutoVectorizingCopyWithAssumedAlignmentILi128EEEEEEvvEEEEvNT_6ParamsE --------------------------
	.section	.nv.info._ZN7cutlass13device_kernelINS_4gemm6kernel13GemmUniversalIN4cute5tupleIJiiiiEEENS1_10collective13CollectiveMmaINS1_35MainloopSm100TmaUmmaWarpSpecializedILi6ELi2ELi4ENS5_IJNS4_1CILi1EEESB_SB_EEEEENS5_IJNSA_ILi64EEESE_SE_EEENS_10tfloat32_tENS5_IJlSB_lEEESG_SH_NS4_8TiledMMAINS4_8MMA_AtomIJNS4_17SM100_MMA_TF32_SSISG_SG_fLi64ELi64ELNS4_4UMMA5MajorE0ELSM_0ELNSL_7ScaleInE0ELSN_0EEEEEENS4_6LayoutISC_NS5_IJNSA_ILi0EEESR_SR_EEEEENS5_IJNS4_10UnderscoreESU_SU_EEEEENS4_13SM90_TMA_LOADENS4_14ComposedLayoutINS4_7SwizzleILi3ELi4ELi3EEENS4_18smem_ptr_flag_bitsILi32EEENSQ_INS5_IJNSA_ILi8EEENSA_ILi32EEEEEENS5_IJS14_SB_EEEEEEEvNS4_8identityESX_S18_vS19_EENS_8epilogue10collective18CollectiveEpilogueINS1B_23Sm100TmaWarpSpecializedILi3ELi2ELi16ELb1ELb0EEEJSF_NS5_IJNSQ_ISE_SB_EENSQ_IS14_SB_EEEEESG_SH_SG_SH_NS1B_6fusion15FusionCallbacksIS1F_NS1J_17LinearCombinationISG_fSG_fLNS_15FloatRoundStyleE2EEESF_S1I_JEEENS4_5SM1004TMEM4LOAD26SM100_TMEM_LOAD_16dp128b8xESX_S18_NS4_17SM75_U32x4_LDSM_NENS4_14SM90_TMA_STOREES18_NS4_17SM90_U32x4_STSM_NENS4_39AutoVectorizingCopyWithAssumedAlignmentILi128EEEEEEvvEEEEvNT_6ParamsE,"",@"SHT_CUDA_INFO"
	.sectionflags	@""
	.align	4


	//----- nvinfo : EIATTR_CUDA_API_VERSION
	.align		4
        /*0000*/ 	.byte	0x04, 0x37
        /*0002*/ 	.short	(.L_31 - .L_30)
.L_30:
        /*0004*/ 	.word	0x00000082


	//----- nvinfo : EIATTR_KPARAM_INFO
	.align		4
.L_31:
        /*0008*/ 	.byte	0x04, 0x17
        /*000a*/ 	.short	(.L_33 - .L_32)
.L_32:
        /*000c*/ 	.word	0x00000000
        /*0010*/ 	.short	0x0000
        /*0012*/ 	.short	0x0000
        /*0014*/ 	.byte	0x00, 0xf0, 0x01, 0x20


	//----- nvinfo : EIATTR_AT_ENTRY_FRAGMENTS
	.align		4
.L_33:
        /*0018*/ 	.byte	0x04, 0x4f
        /*001a*/ 	.short	(.L_35 - .L_34)


	//   ....[0]....
.L_34:
        /*001c*/ 	.word	0x00000006


	//----- nvinfo : EIATTR_RESERVED_SMEM_USED
	.align		4
.L_35:
        /*0020*/ 	.byte	0x01, 0x41
	.zero		2


	//----- nvinfo : EIATTR_SPARSE_MMA_MASK
	.align		4
        /*0024*/ 	.byte	0x03, 0x50
        /*0026*/ 	.short	0x0000


	//----- nvinfo : EIATTR_TCGEN05_1CTA_USED
	.align		4
        /*0028*/ 	.byte	0x01, 0x51
	.zero		2


	//----- nvinfo : EIATTR_MAXREG_COUNT
	.align		4
        /*002c*/ 	.byte	0x03, 0x1b
        /*002e*/ 	.short	0x00ff


	//----- nvinfo : EIATTR_NUM_BARRIERS
	.align		4
        /*0030*/ 	.byte	0x02, 0x4c
        /*0032*/ 	.byte	0x07
	.zero		1


	//----- nvinfo : EIATTR_EXTERNS
	.align		4
        /*0034*/ 	.byte	0x04, 0x0f
        /*0036*/ 	.short	(.L_37 - .L_36)


	//   ....[0]....
	.align		4
.L_36:
        /*0038*/ 	.word	index@(__assertfail)


	//----- nvinfo : EIATTR_MERCURY_ISA_VERSION
	.align		4
.L_37:
        /*003c*/ 	.byte	0x03, 0x5f
        /*003e*/ 	.short	0x0101


	//----- nvinfo : EIATTR_INT_WARP_WIDE_INSTR_OFFSETS
	.align		4
        /*0040*/ 	.byte	0x04, 0x31
        /*0042*/ 	.short	(.L_39 - .L_38)


	//   ....[0]....
.L_38:
        /*0044*/ 	.word	0x00001f50


	//   ....[1]....
        /*0048*/ 	.word	0x00003ce0


	//   ....[2]....
        /*004c*/ 	.word	0x00003d00


	//   ....[3]....
        /*0050*/ 	.word	0x00003d30


	//   ....[4]....
        /*0054*/ 	.word	0x00004640


	//   ....[5]....
        /*0058*/ 	.word	0x00004660


	//   ....[6]....
        /*005c*/ 	.word	0x00004930


	//   ....[7]....
        /*0060*/ 	.word	0x00004a60


	//----- nvinfo : EIATTR_COOP_GROUP_MASK_REGIDS
	.align		4
.L_39:
        /*0064*/ 	.byte	0x04, 0x29
        /*0066*/ 	.short	(.L_41 - .L_40)


	//   ....[0]....
.L_40:
        /*0068*/ 	.word	0xffffffff


	//   ....[1]....
        /*006c*/ 	.word	0xffffffff


	//   ....[2]....
        /*0070*/ 	.word	0xffffffff


	//   ....[3]....
        /*0074*/ 	.word	0xffffffff


	//   ....[4]....
        /*0078*/ 	.word	0xffffffff


	//   ....[5]....
        /*007c*/ 	.word	0xffffffff


	//   ....[6]....
        /*0080*/ 	.word	0xffffffff


	//   ....[7]....
        /*0084*/ 	.word	0xffffffff


	//   ....[8]....
        /*0088*/ 	.word	0xffffffff


	//   ....[9]....
        /*008c*/ 	.word	0xffffffff


	//   ....[10]....
        /*0090*/ 	.word	0xffffffff


	//   ....[11]....
        /*0094*/ 	.word	0xffffffff


	//   ....[12]....
        /*0098*/ 	.word	0xffffffff


	//----- nvinfo : EIATTR_COOP_GROUP_INSTR_OFFSETS
	.align		4
.L_41:
        /*009c*/ 	.byte	0x04, 0x28
        /*009e*/ 	.short	(.L_43 - .L_42)


	//   ....[0]....
.L_42:
        /*00a0*/ 	.word	0x00000090


	//   ....[1]....
        /*00a4*/ 	.word	0x000004d0


	//   ....[2]....
        /*00a8*/ 	.word	0x00000680


	//   ....[3]....
        /*00ac*/ 	.word	0x00000800


	//   ....[4]....
        /*00b0*/ 	.word	0x00000900


	//   ....[5]....
        /*00b4*/ 	.word	0x00000a70


	//   ....[6]....
        /*00b8*/ 	.word	0x00000c10


	//   ....[7]....
        /*00bc*/ 	.word	0x00001e30


	//   ....[8]....
        /*00c0*/ 	.word	0x00002d30


	//   ....[9]....
        /*00c4*/ 	.word	0x00002f40


	//   ....[10]....
        /*00c8*/ 	.word	0x00002f70


	//   ....[11]....
        /*00cc*/ 	.word	0x00003bc0


	//   ....[12]....
        /*00d0*/ 	.word	0x00003df0


	//----- nvinfo : EIATTR_VRC_CTA_INIT_COUNT
	.align		4
.L_43:
        /*00d4*/ 	.byte	0x02, 0x4a
        /*00d6*/ 	.byte	0x80
	.zero		1


	//----- nvinfo : EIATTR_SYSCALL_OFFSETS
	.align		4
        /*00d8*/ 	.byte	0x04, 0x46
        /*00da*/ 	.short	(.L_45 - .L_44)


	//   ....[0]....
.L_44:
        /*00dc*/ 	.word	0x00005650


	//   ....[1]....
        /*00e0*/ 	.word	0x00005740


	//   ....[2]....
        /*00e4*/ 	.word	0x00006000


	//   ....[3]....
        /*00e8*/ 	.word	0x00006a50


	//----- nvinfo : EIATTR_MBARRIER_INSTR_OFFSETS
	.align		4
.L_45:
        /*00ec*/ 	.byte	0x04, 0x39
        /*00ee*/ 	.short	(.L_47 - .L_46)


	//   ....[0]....
.L_46:
        /*00f0*/ 	.word	0x000005b0
        /*00f4*/ 	.word	0x000000ff
        /*00f8*/ 	.word	0x00000000
        /*00fc*/ 	.short	0x0100
        /*00fe*/ 	.byte	0x05
	.zero		1


	//   ....[1]....
        /*0100*/ 	.word	0x000005c0
        /*0104*/ 	.word	0x000000ff
        /*0108*/ 	.word	0x00000030
        /*010c*/ 	.short	0x0100
        /*010e*/ 	.byte	0x05
	.zero		1


	//   ....[2]....
        /*0110*/ 	.word	0x000005d0
        /*0114*/ 	.word	0x000000ff
        /*0118*/ 	.word	0x00000008
        /*011c*/ 	.short	0x0100
        /*011e*/ 	.byte	0x05
	.zero		1


	//   ....[3]....
        /*0120*/ 	.word	0x000005e0
        /*0124*/ 	.word	0x000000ff
        /*0128*/ 	.word	0x00000038
        /*012c*/ 	.short	0x0100
        /*012e*/ 	.byte	0x05
	.zero		1


	//   ....[4]....
        /*0130*/ 	.word	0x000005f0
        /*0134*/ 	.word	0x000000ff
        /*0138*/ 	.word	0x00000010
        /*013c*/ 	.short	0x0100
        /*013e*/ 	.byte	0x05
	.zero		1


	//   ....[5]....
        /*0140*/ 	.word	0x00000600
        /*0144*/ 	.word	0x000000ff
        /*0148*/ 	.word	0x00000040
        /*014c*/ 	.short	0x0100
        /*014e*/ 	.byte	0x05
	.zero		1


	//   ....[6]....
        /*0150*/ 	.word	0x00000610
        /*0154*/ 	.word	0x000000ff
        /*0158*/ 	.word	0x00000018
        /*015c*/ 	.short	0x0100
        /*015e*/ 	.byte	0x05
	.zero		1


	//   ....[7]....
        /*0160*/ 	.word	0x00000620
        /*0164*/ 	.word	0x000000ff
        /*0168*/ 	.word	0x00000048
        /*016c*/ 	.short	0x0100
        /*016e*/ 	.byte	0x05
	.zero		1


	//   ....[8]....
        /*0170*/ 	.word	0x00000630
        /*0174*/ 	.word	0x000000ff
        /*0178*/ 	.word	0x00000020
        /*017c*/ 	.short	0x0100
        /*017e*/ 	.byte	0x05
	.zero		1


	//   ....[9]....
        /*0180*/ 	.word	0x00000640
        /*0184*/ 	.word	0x000000ff
        /*0188*/ 	.word	0x00000050
        /*018c*/ 	.short	0x0100
        /*018e*/ 	.byte	0x05
	.zero		1


	//   ....[10]....
        /*0190*/ 	.word	0x00000650
        /*0194*/ 	.word	0x000000ff
        /*0198*/ 	.word	0x00000028
        /*019c*/ 	.short	0x0100
        /*019e*/ 	.byte	0x05
	.zero		1


	//   ....[11]....
        /*01a0*/ 	.word	0x00000660
        /*01a4*/ 	.word	0x000000ff
        /*01a8*/ 	.word	0x00000058
        /*01ac*/ 	.short	0x0100
        /*01ae*/ 	.byte	0x05
	.zero		1


	//   ....[12]....
        /*01b0*/ 	.word	0x00000790
        /*01b4*/ 	.word	0x000000ff
        /*01b8*/ 	.word	0x00000060
        /*01bc*/ 	.short	0x0100
        /*01be*/ 	.byte	0x07
	.zero		1


	//   ....[13]....
        /*01c0*/ 	.word	0x000007a0
        /*01c4*/ 	.word	0x000000ff
        /*01c8*/ 	.word	0x00000078
        /*01cc*/ 	.short	0x0100
        /*01ce*/ 	.byte	0x07
	.zero		1


	//   ....[14]....
        /*01d0*/ 	.word	0x000007b0
        /*01d4*/ 	.word	0x000000ff
        /*01d8*/ 	.word	0x00000068
        /*01dc*/ 	.short	0x0100
        /*01de*/ 	.byte	0x07
	.zero		1


	//   ....[15]....
        /*01e0*/ 	.word	0x000007c0
        /*01e4*/ 	.word	0x000000ff
        /*01e8*/ 	.word	0x00000080
        /*01ec*/ 	.short	0x0100
        /*01ee*/ 	.byte	0x07
	.zero		1


	//   ....[16]....
        /*01f0*/ 	.word	0x000007d0
        /*01f4*/ 	.word	0x000000ff
        /*01f8*/ 	.word	0x00000070
        /*01fc*/ 	.short	0x0100
        /*01fe*/ 	.byte	0x07
	.zero		1


	//   ....[17]....
        /*0200*/ 	.word	0x000007e0
        /*0204*/ 	.word	0x000000ff
        /*0208*/ 	.word	0x00000088
        /*020c*/ 	.short	0x0100
        /*020e*/ 	.byte	0x07
	.zero		1


	//   ....[18]....
        /*0210*/ 	.word	0x000008d0
        /*0214*/ 	.word	0x000000ff
        /*0218*/ 	.word	0x00000090
        /*021c*/ 	.short	0x0100
        /*021e*/ 	.byte	0x05
	.zero		1


	//   ....[19]....
        /*0220*/ 	.word	0x000008e0
        /*0224*/ 	.word	0x000000ff
        /*0228*/ 	.word	0x00000098
        /*022c*/ 	.short	0x0100
        /*022e*/ 	.byte	0x05
	.zero		1


	//   ....[20]....
        /*0230*/ 	.word	0x00000a20
        /*0234*/ 	.word	0x000000ff
        /*0238*/ 	.word	0x000000a0
        /*023c*/ 	.short	0x0100
        /*023e*/ 	.byte	0x05
	.zero		1


	//   ....[21]....
        /*0240*/ 	.word	0x00000a30
        /*0244*/ 	.word	0x000000ff
        /*0248*/ 	.word	0x000000b0
        /*024c*/ 	.short	0x0100
        /*024e*/ 	.byte	0x05
	.zero		1


	//   ....[22]....
        /*0250*/ 	.word	0x00000a40
        /*0254*/ 	.word	0x000000ff
        /*0258*/ 	.word	0x000000a8
        /*025c*/ 	.short	0x0100
        /*025e*/ 	.byte	0x05
	.zero		1


	//   ....[23]....
        /*0260*/ 	.word	0x00000a50
        /*0264*/ 	.word	0x000000ff
        /*0268*/ 	.word	0x000000b8
        /*026c*/ 	.short	0x0100
        /*026e*/ 	.byte	0x05
	.zero		1


	//   ....[24]....
        /*0270*/ 	.word	0x00000b80
        /*0274*/ 	.word	0x000000ff
        /*0278*/ 	.word	0x000000c0
        /*027c*/ 	.short	0x0100
        /*027e*/ 	.byte	0x07
	.zero		1


	//   ....[25]....
        /*0280*/ 	.word	0x00000b90
        /*0284*/ 	.word	0x000000ff
        /*0288*/ 	.word	0x000000e0
        /*028c*/ 	.short	0x0100
        /*028e*/ 	.byte	0x07
	.zero		1


	//   ....[26]....
        /*0290*/ 	.word	0x00000ba0
        /*0294*/ 	.word	0x000000ff
        /*0298*/ 	.word	0x000000c8
        /*029c*/ 	.short	0x0100
        /*029e*/ 	.byte	0x07
	.zero		1


	//   ....[27]....
        /*02a0*/ 	.word	0x00000bb0
        /*02a4*/ 	.word	0x000000ff
        /*02a8*/ 	.word	0x000000e8
        /*02ac*/ 	.short	0x0100
        /*02ae*/ 	.byte	0x07
	.zero		1


	//   ....[28]....
        /*02b0*/ 	.word	0x00000bc0
        /*02b4*/ 	.word	0x000000ff
        /*02b8*/ 	.word	0x000000d0
        /*02bc*/ 	.short	0x0100
        /*02be*/ 	.byte	0x07
	.zero		1


	//   ....[29]....
        /*02c0*/ 	.word	0x00000bd0
        /*02c4*/ 	.word	0x000000ff
        /*02c8*/ 	.word	0x000000f0
        /*02cc*/ 	.short	0x0100
        /*02ce*/ 	.byte	0x07
	.zero		1


	//   ....[30]....
        /*02d0*/ 	.word	0x00000be0
        /*02d4*/ 	.word	0x000000ff
        /*02d8*/ 	.word	0x000000d8
        /*02dc*/ 	.short	0x0100
        /*02de*/ 	.byte	0x07
	.zero		1


	//   ....[31]....
        /*02e0*/ 	.word	0x00000bf0
        /*02e4*/ 	.word	0x000000ff
        /*02e8*/ 	.word	0x000000f8
        /*02ec*/ 	.short	0x0100
        /*02ee*/ 	.byte	0x07
	.zero		1


	//   ....[32]....
        /*02f0*/ 	.word	0x00000ce0
        /*02f4*/ 	.word	0x000000ff
        /*02f8*/ 	.word	0x00000100
        /*02fc*/ 	.short	0x0100
        /*02fe*/ 	.byte	0x05
	.zero		1


	//   ....[33]....
        /*0300*/ 	.word	0x00000cf0
        /*0304*/ 	.word	0x000000ff
        /*0308*/ 	.word	0x00000110
        /*030c*/ 	.short	0x0100
        /*030e*/ 	.byte	0x05
	.zero		1


	//   ....[34]....
        /*0310*/ 	.word	0x00000d00
        /*0314*/ 	.word	0x000000ff
        /*0318*/ 	.word	0x00000108
        /*031c*/ 	.short	0x0100
        /*031e*/ 	.byte	0x05
	.zero		1


	//   ....[35]....
        /*0320*/ 	.word	0x00000d10
        /*0324*/ 	.word	0x000000ff
        /*0328*/ 	.word	0x00000118
        /*032c*/ 	.short	0x0100
        /*032e*/ 	.byte	0x05
	.zero		1


	//   ....[36]....
        /*0330*/ 	.word	0x000015f0
        /*0334*/ 	.word	0x00000003
        /*0338*/ 	.word	0x00000110
        /*033c*/ 	.short	0x010a
        /*033e*/ 	.byte	0xff
	.zero		1


	//   ....[37]....
        /*0340*/ 	.word	0x00001620
        /*0344*/ 	.word	0x00000003
        /*0348*/ 	.word	0x00000100
        /*034c*/ 	.short	0x0101
        /*034e*/ 	.byte	0xff
	.zero		1


	//   ....[38]....
        /*0350*/ 	.word	0x000016f0
        /*0354*/ 	.word	0x000000ff
        /*0358*/ 	.word	0x00000030
        /*035c*/ 	.short	0x010a
        /*035e*/ 	.byte	0x08
	.zero		1


	//   ....[39]....
        /*0360*/ 	.word	0x00001790
        /*0364*/ 	.word	0x000000ff
        /*0368*/ 	.word	0x00000030
        /*036c*/ 	.short	0x010a
        /*036e*/ 	.byte	0x21
	.zero		1


	//   ....[40]....
        /*0370*/ 	.word	0x000018e0
        /*0374*/ 	.word	0x000000ff
        /*0378*/ 	.word	0x00000030
        /*037c*/ 	.short	0x010a
        /*037e*/ 	.byte	0x08
	.zero		1


	//   ....[41]....
        /*0380*/ 	.word	0x00001aa0
        /*0384*/ 	.word	0x000000ff
        /*0388*/ 	.word	0x00000098
        /*038c*/ 	.short	0x0101
        /*038e*/ 	.byte	0x04
	.zero		1


	//   ....[42]....
        /*0390*/ 	.word	0x00001ac0
        /*0394*/ 	.word	0x000000ff
        /*0398*/ 	.word	0x00000030
        /*039c*/ 	.short	0x010a
        /*039e*/ 	.byte	0x08
	.zero		1


	//   ....[43]....
        /*03a0*/ 	.word	0x00001b40
        /*03a4*/ 	.word	0x000000ff
        /*03a8*/ 	.word	0x00000030
        /*03ac*/ 	.short	0x010a
        /*03ae*/ 	.byte	0x21
	.zero		1


	//   ....[44]....
        /*03b0*/ 	.word	0x00001c90
        /*03b4*/ 	.word	0x000000ff
        /*03b8*/ 	.word	0x00000030
        /*03bc*/ 	.short	0x010a
        /*03be*/ 	.byte	0x08
	.zero		1


	//   ....[45]....
        /*03c0*/ 	.word	0x00001e60
        /*03c4*/ 	.word	0x00000002
        /*03c8*/ 	.word	0x000000a0
        /*03cc*/ 	.short	0x010a
        /*03ce*/ 	.byte	0xff
	.zero		1


	//   ....[46]....
        /*03d0*/ 	.word	0x00001f20
        /*03d4*/ 	.word	0x00000002
        /*03d8*/ 	.word	0x00000000
        /*03dc*/ 	.short	0x0101
        /*03de*/ 	.byte	0xff
	.zero		1


	//   ....[47]....
        /*03e0*/ 	.word	0x00002480
        /*03e4*/ 	.word	0x000000ff
        /*03e8*/ 	.word	0x00000000
        /*03ec*/ 	.short	0x010a
        /*03ee*/ 	.byte	0x05
	.zero		1


	//   ....[48]....
        /*03f0*/ 	.word	0x00002510
        /*03f4*/ 	.word	0x000000ff
        /*03f8*/ 	.word	0x00000000
        /*03fc*/ 	.short	0x010a
        /*03fe*/ 	.byte	0x05
	.zero		1


	//   ....[49]....
        /*0400*/ 	.word	0x000025a0
        /*0404*/ 	.word	0x000000ff
        /*0408*/ 	.word	0x00000000
        /*040c*/ 	.short	0x010a
        /*040e*/ 	.byte	0x05
	.zero		1


	//   ....[50]....
        /*0410*/ 	.word	0x00002630
        /*0414*/ 	.word	0x000000ff
        /*0418*/ 	.word	0x00000000
        /*041c*/ 	.short	0x010a
        /*041e*/ 	.byte	0x05
	.zero		1


	//   ....[51]....
        /*0420*/ 	.word	0x000026c0
        /*0424*/ 	.word	0x000000ff
        /*0428*/ 	.word	0x00000000
        /*042c*/ 	.short	0x010a
        /*042e*/ 	.byte	0x05
	.zero		1


	//   ....[52]....
        /*0430*/ 	.word	0x00002760
        /*0434*/ 	.word	0x00000000
        /*0438*/ 	.word	0x00000000
        /*043c*/ 	.short	0x010a
        /*043e*/ 	.byte	0xff
	.zero		1


	//   ....[53]....
        /*0440*/ 	.word	0x00002880
        /*0444*/ 	.word	0x00000000
        /*0448*/ 	.word	0x00000100
        /*044c*/ 	.short	0x010a
        /*044e*/ 	.byte	0xff
	.zero		1


	//   ....[54]....
        /*0450*/ 	.word	0x000028e0
        /*0454*/ 	.word	0x00000004
        /*0458*/ 	.word	0x00000000
        /*045c*/ 	.short	0x0101
        /*045e*/ 	.byte	0xff
	.zero		1


	//   ....[55]....
        /*0460*/ 	.word	0x00002900
        /*0464*/ 	.word	0x000000ff
        /*0468*/ 	.word	0x000000b0
        /*046c*/ 	.short	0x010a
        /*046e*/ 	.byte	0x05
	.zero		1


	//   ....[56]....
        /*0470*/ 	.word	0x00002a20
        /*0474*/ 	.word	0x00000000
        /*0478*/ 	.word	0x000000a0
        /*047c*/ 	.short	0x010a
        /*047e*/ 	.byte	0xff
	.zero		1


	//   ....[57]....
        /*0480*/ 	.word	0x00002b30
        /*0484*/ 	.word	0x00000000
        /*0488*/ 	.word	0x00000000
        /*048c*/ 	.short	0x0101
        /*048e*/ 	.byte	0xff
	.zero		1


	//   ....[58]....
        /*0490*/ 	.word	0x00002bc0
        /*0494*/ 	.word	0x000000ff
        /*0498*/ 	.word	0x000000b0
        /*049c*/ 	.short	0x0106
        /*049e*/ 	.byte	0x05
	.zero		1


	//   ....[59]....
        /*04a0*/ 	.word	0x00002be0
        /*04a4*/ 	.word	0x000000ff
        /*04a8*/ 	.word	0x000000b0
        /*04ac*/ 	.short	0x010a
        /*04ae*/ 	.byte	0x05
	.zero		1


	//   ....[60]....
        /*04b0*/ 	.word	0x00002c70
        /*04b4*/ 	.word	0x000000ff
        /*04b8*/ 	.word	0x000000b0
        /*04bc*/ 	.short	0x0106
        /*04be*/ 	.byte	0x04
	.zero		1


	//   ....[61]....
        /*04c0*/ 	.word	0x00002cb0
        /*04c4*/ 	.word	0x00000000
        /*04c8*/ 	.word	0x000000b0
        /*04cc*/ 	.short	0x010a
        /*04ce*/ 	.byte	0xff
	.zero		1


	//   ....[62]....
        /*04d0*/ 	.word	0x00003270
        /*04d4*/ 	.word	0x00000000
        /*04d8*/ 	.word	0x000000a0
        /*04dc*/ 	.short	0x010a
        /*04de*/ 	.byte	0xff
	.zero		1


	//   ....[63]....
        /*04e0*/ 	.word	0x00003380
        /*04e4*/ 	.word	0x00000003
        /*04e8*/ 	.word	0x00000000
        /*04ec*/ 	.short	0x0101
        /*04ee*/ 	.byte	0xff
	.zero		1


	//   ....[64]....
        /*04f0*/ 	.word	0x00003390
        /*04f4*/ 	.word	0x000000ff
        /*04f8*/ 	.word	0x00000000
        /*04fc*/ 	.short	0x010a
        /*04fe*/ 	.byte	0x07
	.zero		1


	//   ....[65]....
        /*0500*/ 	.word	0x00003410
        /*0504*/ 	.word	0x000000ff
        /*0508*/ 	.word	0x000000e0
        /*050c*/ 	.short	0x010a
        /*050e*/ 	.byte	0x06
	.zero		1


	//   ....[66]....
        /*0510*/ 	.word	0x000034e0
        /*0514*/ 	.word	0x000000ff
        /*0518*/ 	.word	0x00000000
        /*051c*/ 	.short	0x010a
        /*051e*/ 	.byte	0x0b
	.zero		1


	//   ....[67]....
        /*0520*/ 	.word	0x00003610
        /*0524*/ 	.word	0x000000ff
        /*0528*/ 	.word	0x00000000
        /*052c*/ 	.short	0x010a
        /*052e*/ 	.byte	0x22
	.zero		1


	//   ....[68]....
        /*0530*/ 	.word	0x000039f0
        /*0534*/ 	.word	0x000000ff
        /*0538*/ 	.word	0x00000000
        /*053c*/ 	.short	0x010a
        /*053e*/ 	.byte	0x06
	.zero		1


	//   ....[69]....
        /*0540*/ 	.word	0x00003a80
        /*0544*/ 	.word	0x000000ff
        /*0548*/ 	.word	0x00000000
        /*054c*/ 	.short	0x010a
        /*054e*/ 	.byte	0x06
	.zero		1


	//   ....[70]....
        /*0550*/ 	.word	0x00003b10
        /*0554*/ 	.word	0x000000ff
        /*0558*/ 	.word	0x00000000
        /*055c*/ 	.short	0x010a
        /*055e*/ 	.byte	0x06
	.zero		1


	//   ....[71]....
        /*0560*/ 	.word	0x00003ba0
        /*0564*/ 	.word	0x000000ff
        /*0568*/ 	.word	0x00000000
        /*056c*/ 	.short	0x010a
        /*056e*/ 	.byte	0x07
	.zero		1


	//   ....[72]....
        /*0570*/ 	.word	0x00003fe0
        /*0574*/ 	.word	0x00000000
        /*0578*/ 	.word	0x000000a0
        /*057c*/ 	.short	0x010a
        /*057e*/ 	.byte	0xff
	.zero		1


	//   ....[73]....
        /*0580*/ 	.word	0x000040a0
        /*0584*/ 	.word	0x00000000
        /*0588*/ 	.word	0x00000000
        /*058c*/ 	.short	0x0101
        /*058e*/ 	.byte	0xff
	.zero		1


	//   ....[74]....
        /*0590*/ 	.word	0x000043c0
        /*0594*/ 	.word	0x000000ff
        /*0598*/ 	.word	0x00000098
        /*059c*/ 	.short	0x010a
        /*059e*/ 	.byte	0x07
	.zero		1


	//   ....[75]....
        /*05a0*/ 	.word	0x000045e0
        /*05a4*/ 	.word	0x000000ff
        /*05a8*/ 	.word	0x00000078
        /*05ac*/ 	.short	0x010a
        /*05ae*/ 	.byte	0x0f
	.zero		1


	//   ....[76]....
        /*05b0*/ 	.word	0x000047f0
        /*05b4*/ 	.word	0x000000ff
        /*05b8*/ 	.word	0x00000060
        /*05bc*/ 	.short	0x010b
        /*05be*/ 	.byte	0x0f
	.zero		1


	//   ....[77]....
        /*05c0*/ 	.word	0x00004870
        /*05c4*/ 	.word	0x000000ff
        /*05c8*/ 	.word	0x00000000
        /*05cc*/ 	.short	0x0101
        /*05ce*/ 	.byte	0x10
	.zero		1


	//   ....[78]....
        /*05d0*/ 	.word	0x000048a0
        /*05d4*/ 	.word	0x000000ff
        /*05d8*/ 	.word	0x00000078
        /*05dc*/ 	.short	0x010a
        /*05de*/ 	.byte	0x0d
	.zero		1


	//   ....[79]....
        /*05e0*/ 	.word	0x00004ab0
        /*05e4*/ 	.word	0x000000ff
        /*05e8*/ 	.word	0x00000060
        /*05ec*/ 	.short	0x010b
        /*05ee*/ 	.byte	0x0d
	.zero		1


	//   ....[80]....
        /*05f0*/ 	.word	0x00004b20
        /*05f4*/ 	.word	0x000000ff
        /*05f8*/ 	.word	0x00000000
        /*05fc*/ 	.short	0x0101
        /*05fe*/ 	.byte	0x0f
	.zero		1


	//   ....[81]....
        /*0600*/ 	.word	0x00004b70
        /*0604*/ 	.word	0x000000ff
        /*0608*/ 	.word	0x00000000
        /*060c*/ 	.short	0x010a
        /*060e*/ 	.byte	0x04
	.zero		1


	//   ....[82]....
        /*0610*/ 	.word	0x00004c00
        /*0614*/ 	.word	0x000000ff
        /*0618*/ 	.word	0x00000000
        /*061c*/ 	.short	0x010a
        /*061e*/ 	.byte	0x04
	.zero		1


	//   ....[83]....
        /*0620*/ 	.word	0x00004ca0
        /*0624*/ 	.word	0x00000000
        /*0628*/ 	.word	0x00000000
        /*062c*/ 	.short	0x010a
        /*062e*/ 	.byte	0xff
	.zero		1


	//   ....[84]....
        /*0630*/ 	.word	0x00005020
        /*0634*/ 	.word	0x00000000
        /*0638*/ 	.word	0x000000a0
        /*063c*/ 	.short	0x010a
        /*063e*/ 	.byte	0xff
	.zero		1


	//   ....[85]....
        /*0640*/ 	.word	0x00005130
        /*0644*/ 	.word	0x00000000
        /*0648*/ 	.word	0x00000000
        /*064c*/ 	.short	0x0101
        /*064e*/ 	.byte	0xff
	.zero		1


	//   ....[86]....
        /*0650*/ 	.word	0x00005bb0
        /*0654*/ 	.word	0x00000000
        /*0658*/ 	.word	0x00000060
        /*065c*/ 	.short	0x010a
        /*065e*/ 	.byte	0xff
	.zero		1


	//   ....[87]....
        /*0660*/ 	.word	0x00005c20
        /*0664*/ 	.word	0x00000054
        /*0668*/ 	.word	0x000000c0
        /*066c*/ 	.short	0x010a
        /*066e*/ 	.byte	0xff
	.zero		1


	//   ....[88]....
        /*0670*/ 	.word	0x00005cb0
        /*0674*/ 	.word	0x00000000
        /*0678*/ 	.word	0x00000060
        /*067c*/ 	.short	0x010a
        /*067e*/ 	.byte	0xff
	.zero		1


	//   ....[89]....
        /*0680*/ 	.word	0x00005ee0
        /*0684*/ 	.word	0x00000054
        /*0688*/ 	.word	0x000000c0
        /*068c*/ 	.short	0x010a
        /*068e*/ 	.byte	0xff
	.zero		1


	//   ....[90]....
        /*0690*/ 	.word	0x00006770
        /*0694*/ 	.word	0x00000000
        /*0698*/ 	.word	0x00000000
        /*069c*/ 	.short	0x0101
        /*069e*/ 	.byte	0xff
	.zero		1


	//   ....[91]....
        /*06a0*/ 	.word	0x00006780
        /*06a4*/ 	.word	0x00000002
        /*06a8*/ 	.word	0x00000060
        /*06ac*/ 	.short	0x010a
        /*06ae*/ 	.byte	0xff
	.zero		1


	//   ....[92]....
        /*06b0*/ 	.word	0x00006850
        /*06b4*/ 	.word	0x00000002
        /*06b8*/ 	.word	0x00000060
        /*06bc*/ 	.short	0x010a
        /*06be*/ 	.byte	0xff
	.zero		1


	//   ....[93]....
        /*06c0*/ 	.word	0x00006be0
        /*06c4*/ 	.word	0x000000ff
        /*06c8*/ 	.word	0x00000000
        /*06cc*/ 	.short	0x0101
        /*06ce*/ 	.byte	0x05
	.zero		1


	//   ....[94]....
        /*06d0*/ 	.word	0x00007230
        /*06d4*/ 	.word	0x00000002
        /*06d8*/ 	.word	0x00000000
        /*06dc*/ 	.short	0x0101
        /*06de*/ 	.byte	0xff
	.zero		1


	//   ....[95]....
        /*06e0*/ 	.word	0x000074a0
        /*06e4*/ 	.word	0x000000ff
        /*06e8*/ 	.word	0x00000000
        /*06ec*/ 	.short	0x0101
        /*06ee*/ 	.byte	0x04
	.zero		1


	//   ....[96]....
        /*06f0*/ 	.word	0x000074c0
        /*06f4*/ 	.word	0x00000003
        /*06f8*/ 	.word	0x00000110
        /*06fc*/ 	.short	0x010a
        /*06fe*/ 	.byte	0xff
	.zero		1


	//   ....[97]....
        /*0700*/ 	.word	0x00007520
        /*0704*/ 	.word	0x00000002
        /*0708*/ 	.word	0x00000030
        /*070c*/ 	.short	0x010a
        /*070e*/ 	.byte	0xff
	.zero		1


	//   ....[98]....
        /*0710*/ 	.word	0x00007580
        /*0714*/ 	.word	0x00000002
        /*0718*/ 	.word	0x00000030
        /*071c*/ 	.short	0x010a
        /*071e*/ 	.byte	0xff
	.zero		1


	//   ....[99]....
        /*0720*/ 	.word	0x000075d0
        /*0724*/ 	.word	0x00000002
        /*0728*/ 	.word	0x000000a0
        /*072c*/ 	.short	0x010a
        /*072e*/ 	.byte	0xff
	.zero		1


	//   ....[100]....
        /*0730*/ 	.word	0x00007630
        /*0734*/ 	.word	0x00000000
        /*0738*/ 	.word	0x00000000
        /*073c*/ 	.short	0x010a
        /*073e*/ 	.byte	0xff
	.zero		1


	//   ....[101]....
        /*0740*/ 	.word	0x00007690
        /*0744*/ 	.word	0x00000000
        /*0748*/ 	.word	0x00000000
        /*074c*/ 	.short	0x010a
        /*074e*/ 	.byte	0xff
	.zero		1


	//   ....[102]....
        /*0750*/ 	.word	0x000076f0
        /*0754*/ 	.word	0x00000000
        /*0758*/ 	.word	0x00000000
        /*075c*/ 	.short	0x010a
        /*075e*/ 	.byte	0xff
	.zero		1


	//   ....[103]....
        /*0760*/ 	.word	0x00007750
        /*0764*/ 	.word	0x00000000
        /*0768*/ 	.word	0x00000000
        /*076c*/ 	.short	0x010a
        /*076e*/ 	.byte	0xff
	.zero		1


	//   ....[104]....
        /*0770*/ 	.word	0x000077b0
        /*0774*/ 	.word	0x00000000
        /*0778*/ 	.word	0x00000000
        /*077c*/ 	.short	0x010a
        /*077e*/ 	.byte	0xff
	.zero		1


	//   ....[105]....
        /*0780*/ 	.word	0x00007800
        /*0784*/ 	.word	0x00000000
        /*0788*/ 	.word	0x00000100
        /*078c*/ 	.short	0x010a
        /*078e*/ 	.byte	0xff
	.zero		1


	//   ....[106]....
        /*0790*/ 	.word	0x00007860
        /*0794*/ 	.word	0x00000000
        /*0798*/ 	.word	0x000000b0
        /*079c*/ 	.short	0x010a
        /*079e*/ 	.byte	0xff
	.zero		1


	//   ....[107]....
        /*07a0*/ 	.word	0x000078b0
        /*07a4*/ 	.word	0x00000000
        /*07a8*/ 	.word	0x000000a0
        /*07ac*/ 	.short	0x010a
        /*07ae*/ 	.byte	0xff
	.zero		1


	//   ....[108]....
        /*07b0*/ 	.word	0x00007910
        /*07b4*/ 	.word	0x00000000
        /*07b8*/ 	.word	0x000000b0
        /*07bc*/ 	.short	0x010a
        /*07be*/ 	.byte	0xff
	.zero		1


	//   ....[109]....
        /*07c0*/ 	.word	0x00007960
        /*07c4*/ 	.word	0x00000000
        /*07c8*/ 	.word	0x000000a0
        /*07cc*/ 	.short	0x010a
        /*07ce*/ 	.byte	0xff
	.zero		1


	//   ....[110]....
        /*07d0*/ 	.word	0x000079c0
        /*07d4*/ 	.word	0x00000003
        /*07d8*/ 	.word	0x000000e0
        /*07dc*/ 	.short	0x010a
        /*07de*/ 	.byte	0xff
	.zero		1


	//   ....[111]....
        /*07e0*/ 	.word	0x00007a20
        /*07e4*/ 	.word	0x00000000
        /*07e8*/ 	.word	0x00000000
        /*07ec*/ 	.short	0x010a
        /*07ee*/ 	.byte	0xff
	.zero		1


	//   ....[112]....
        /*07f0*/ 	.word	0x00007a80
        /*07f4*/ 	.word	0x00000000
        /*07f8*/ 	.word	0x00000000
        /*07fc*/ 	.short	0x010a
        /*07fe*/ 	.byte	0xff
	.zero		1


	//   ....[113]....
        /*0800*/ 	.word	0x00007ae0
        /*0804*/ 	.word	0x00000000
        /*0808*/ 	.word	0x00000000
        /*080c*/ 	.short	0x010a
        /*080e*/ 	.byte	0xff
	.zero		1


	//   ....[114]....
        /*0810*/ 	.word	0x00007b40
        /*0814*/ 	.word	0x00000000
        /*0818*/ 	.word	0x00000000
        /*081c*/ 	.short	0x010a
        /*081e*/ 	.byte	0xff
	.zero		1


	//   ....[115]....
        /*0820*/ 	.word	0x00007ba0
        /*0824*/ 	.word	0x00000000
        /*0828*/ 	.word	0x00000000
        /*082c*/ 	.short	0x010a
        /*082e*/ 	.byte	0xff
	.zero		1


	//   ....[116]....
        /*0830*/ 	.word	0x00007bf0
        /*0834*/ 	.word	0x00000000
        /*0838*/ 	.word	0x000000a0
        /*083c*/ 	.short	0x010a
        /*083e*/ 	.byte	0xff
	.zero		1


	//   ....[117]....
        /*0840*/ 	.word	0x00007c50
        /*0844*/ 	.word	0x00000000
        /*0848*/ 	.word	0x00000098
        /*084c*/ 	.short	0x010a
        /*084e*/ 	.byte	0xff
	.zero		1


	//   ....[118]....
        /*0850*/ 	.word	0x00007cb0
        /*0854*/ 	.word	0x00000000
        /*0858*/ 	.word	0x00000078
        /*085c*/ 	.short	0x010a
        /*085e*/ 	.byte	0xff
	.zero		1


	//   ....[119]....
        /*0860*/ 	.word	0x00007d10
        /*0864*/ 	.word	0x00000003
        /*0868*/ 	.word	0x00000078
        /*086c*/ 	.short	0x010a
        /*086e*/ 	.byte	0xff
	.zero		1


	//   ....[120]....
        /*0870*/ 	.word	0x00007d70
        /*0874*/ 	.word	0x00000000
        /*0878*/ 	.word	0x00000000
        /*087c*/ 	.short	0x010a
        /*087e*/ 	.byte	0xff
	.zero		1


	//   ....[121]....
        /*0880*/ 	.word	0x00007dd0
        /*0884*/ 	.word	0x00000000
        /*0888*/ 	.word	0x00000000
        /*088c*/ 	.short	0x010a
        /*088e*/ 	.byte	0xff
	.zero		1


	//   ....[122]....
        /*0890*/ 	.word	0x00007e20
        /*0894*/ 	.word	0x00000000
        /*0898*/ 	.word	0x000000a0
        /*089c*/ 	.short	0x010a
        /*089e*/ 	.byte	0xff
	.zero		1


	//   ....[123]....
        /*08a0*/ 	.word	0x00007e70
        /*08a4*/ 	.word	0x00000000
        /*08a8*/ 	.word	0x00000060
        /*08ac*/ 	.short	0x010a
        /*08ae*/ 	.byte	0xff
	.zero		1


	//   ....[124]....
        /*08b0*/ 	.word	0x00007ec0
        /*08b4*/ 	.word	0x00000054
        /*08b8*/ 	.word	0x000000c0
        /*08bc*/ 	.short	0x010a
        /*08be*/ 	.byte	0xff
	.zero		1


	//   ....[125]....
        /*08c0*/ 	.word	0x00007f10
        /*08c4*/ 	.word	0x00000002
        /*08c8*/ 	.word	0x00000060
        /*08cc*/ 	.short	0x010a
        /*08ce*/ 	.byte	0xff
	.zero		1


	//----- nvinfo : EIATTR_NUM_MBARRIERS
	.align		4
.L_47:
        /*08d0*/ 	.byte	0x03, 0x38
        /*08d2*/ 	.short	0x0024


	//----- nvinfo : EIATTR_EXIT_INSTR_OFFSETS
	.align		4
        /*08d4*/ 	.byte	0x04, 0x1c
        /*08d6*/ 	.short	(.L_49 - .L_48)


	//   ....[0]....
.L_48:
        /*08d8*/ 	.word	0x00002790


	//   ....[1]....
        /*08dc*/ 	.word	0x00002c80


	//   ....[2]....
        /*08e0*/ 	.word	0x00002ce0


	//   ....[3]....
        /*08e4*/ 	.word	0x00003e00


	//   ....[4]....
        /*08e8*/ 	.word	0x00004cd0


	//   ....[5]....
        /*08ec*/ 	.word	0x00004d10


	//   ....[6]....
        /*08f0*/ 	.word	0x00007390


	//   ....[7]....
        /*08f4*/ 	.word	0x00007410


	//   ....[8]....
        /*08f8*/ 	.word	0x00007440


	//   ....[9]....
        /*08fc*/ 	.word	0x000074b0


	//----- nvinfo : EIATTR_MAX_THREADS
	.align		4
.L_49:
        /*0900*/ 	.byte	0x04, 0x05
        /*0902*/ 	.short	(.L_51 - .L_50)
.L_50:
        /*0904*/ 	.word	0x00000100
        /*0908*/ 	.word	0x00000001
        /*090c*/ 	.word	0x00000001


	//----- nvinfo : EIATTR_CRS_STACK_SIZE
	.align		4
.L_51:
        /*0910*/ 	.byte	0x04, 0x1e
        /*0912*/ 	.short	(.L_53 - .L_52)
.L_52:
        /*0914*/ 	.word	0x00000000


	//----- nvinfo : EIATTR_CBANK_PARAM_SIZE
	.align		4
.L_53:
        /*0918*/ 	.byte	0x03, 0x19
        /*091a*/ 	.short	0x0800


	//----- nvinfo : EIATTR_PARAM_CBANK
	.align		4
        /*091c*/ 	.byte	0x04, 0x0a
        /*091e*/ 	.short	(.L_55 - .L_54)
	.align		4
.L_54:
        /*0920*/ 	.word	index@(.nv.constant0._ZN7cutlass13device_kernelINS_4gemm6kernel13GemmUniversalIN4cute5tupleIJiiiiEEENS1_10collective13CollectiveMmaINS1_35MainloopSm100TmaUmmaWarpSpecializedILi6ELi2ELi4ENS5_IJNS4_1CILi1EEESB_SB_EEEEENS5_IJNSA_ILi64EEESE_SE_EEENS_10tfloat32_tENS5_IJlSB_lEEESG_SH_NS4_8TiledMMAINS4_8MMA_AtomIJNS4_17SM100_MMA_TF32_SSISG_SG_fLi64ELi64ELNS4_4UMMA5MajorE0ELSM_0ELNSL_7ScaleInE0ELSN_0EEEEEENS4_6LayoutISC_NS5_IJNSA_ILi0EEESR_SR_EEEEENS5_IJNS4_10UnderscoreESU_SU_EEEEENS4_13SM90_TMA_LOADENS4_14ComposedLayoutINS4_7SwizzleILi3ELi4ELi3EEENS4_18smem_ptr_flag_bitsILi32EEENSQ_INS5_IJNSA_ILi8EEENSA_ILi32EEEEEENS5_IJS14_SB_EEEEEEEvNS4_8identityESX_S18_vS19_EENS_8epilogue10collective18CollectiveEpilogueINS1B_23Sm100TmaWarpSpecializedILi3ELi2ELi16ELb1ELb0EEEJSF_NS5_IJNSQ_ISE_SB_EENSQ_IS14_SB_EEEEESG_SH_SG_SH_NS1B_6fusion15FusionCallbacksIS1F_NS1J_17LinearCombinationISG_fSG_fLNS_15FloatRoundStyleE2EEESF_S1I_JEEENS4_5SM1004TMEM4LOAD26SM100_TMEM_LOAD_16dp128b8xESX_S18_NS4_17SM75_U32x4_LDSM_NENS4_14SM90_TMA_STOREES18_NS4_17SM90_U32x4_STSM_NENS4_39AutoVectorizingCopyWithAssumedAlignmentILi128EEEEEEvvEEEEvNT_6ParamsE)
        /*0924*/ 	.short	0x0380
        /*0926*/ 	.short	0x0800


	//----- nvinfo : EIATTR_SW_WAR
	.align		4
.L_55:
        /*0928*/ 	.byte	0x04, 0x36
        /*092a*/ 	.short	(.L_57 - .L_56)
.L_56:
        /*092c*/ 	.word	0x00000008
.L_57:


//--------------------- .nv.callgraph             --------------------------
	.section	.nv.callgraph,"",@"SHT_CUDA_CALLGRAPH"
	.align	4
	.sectionentsize	8
	.align		4
        /*0000*/ 	.word	0x00000000
	.align		4
        /*0004*/ 	.word	0xffffffff
	.align		4
        /*0008*/ 	.word	index@(_ZN7cutlass13device_kernelINS_4gemm6kernel13GemmUniversalIN4cute5tupleIJiiiiEEENS1_10collective13CollectiveMmaINS1_35MainloopSm100TmaUmmaWarpSpecializedILi6ELi2ELi4ENS5_IJNS4_1CILi1EEESB_SB_EEEEENS5_IJNSA_ILi64EEESE_SE_EEENS_10tfloat32_tENS5_IJlSB_lEEESG_SH_NS4_8TiledMMAINS4_8MMA_AtomIJNS4_17SM100_MMA_TF32_SSISG_SG_fLi64ELi64ELNS4_4UMMA5MajorE0ELSM_0ELNSL_7ScaleInE0ELSN_0EEEEEENS4_6LayoutISC_NS5_IJNSA_ILi0EEESR_SR_EEEEENS5_IJNS4_10UnderscoreESU_SU_EEEEENS4_13SM90_TMA_LOADENS4_14ComposedLayoutINS4_7SwizzleILi3ELi4ELi3EEENS4_18smem_ptr_flag_bitsILi32EEENSQ_INS5_IJNSA_ILi8EEENSA_ILi32EEEEEENS5_IJS14_SB_EEEEEEEvNS4_8identityESX_S18_vS19_EENS_8epilogue10collective18CollectiveEpilogueINS1B_23Sm100TmaWarpSpecializedILi3ELi2ELi16ELb1ELb0EEEJSF_NS5_IJNSQ_ISE_SB_EENSQ_IS14_SB_EEEEESG_SH_SG_SH_NS1B_6fusion15FusionCallbacksIS1F_NS1J_17LinearCombinationISG_fSG_fLNS_15FloatRoundStyleE2EEESF_S1I_JEEENS4_5SM1004TMEM4LOAD26SM100_TMEM_LOAD_16dp128b8xESX_S18_NS4_17SM75_U32x4_LDSM_NENS4_14SM90_TMA_STOREES18_NS4_17SM90_U32x4_STSM_NENS4_39AutoVectorizingCopyWithAssumedAlignmentILi128EEEEEEvvEEEEvNT_6ParamsE)
	.align		4
        /*000c*/ 	.word	index@(__assertfail)
	.align		4
        /*0010*/ 	.word	0x00000000
	.align		4
        /*0014*/ 	.word	0xfffffffe
	.align		4
        /*0018*/ 	.word	0x00000000
	.align		4
        /*001c*/ 	.word	0xfffffffd
	.align		4
        /*0020*/ 	.word	0x00000000
	.align		4
        /*0024*/ 	.word	0xfffffffc


//--------------------- .nv.constant4             --------------------------
	.section	.nv.constant4,"a",@progbits
	.align	8
	.align		8
.nv.constant4:
        /*0000*/ 	.dword	__assertfail
	.align		8
        /*0008*/ 	.dword	__unnamed_1
	.align		8
        /*0010*/ 	.dword	__unnamed_2
	.align		8
        /*0018*/ 	.dword	_ZN39_INTERNAL_f3261f14_4_k_cu_b7ef7ecc_98044cuda3std3__45__cpo5beginE
	.align		8
        /*0020*/ 	.dword	_ZN39_INTERNAL_f3261f14_4_k_cu_b7ef7ecc_98044cuda3std3__45__cpo3endE
	.align		8
        /*0028*/ 	.dword	_ZN39_INTERNAL_f3261f14_4_k_cu_b7ef7ecc_98044cuda3std3__45__cpo6cbeginE
	.align		8
        /*0030*/ 	.dword	_ZN39_INTERNAL_f3261f14_4_k_cu_b7ef7ecc_98044cuda3std3__45__cpo4cendE
	.align		8
        /*0038*/ 	.dword	_ZN39_INTERNAL_f3261f14_4_k_cu_b7ef7ecc_98044cuda3std3__441_GLOBAL__N__f3261f14_4_k_cu_b7ef7ecc_98046ignoreE
	.align		8
        /*0040*/ 	.dword	_ZN39_INTERNAL_f3261f14_4_k_cu_b7ef7ecc_98044cuda3std3__419piecewise_constructE
	.align		8
        /*0048*/ 	.dword	_ZN39_INTERNAL_f3261f14_4_k_cu_b7ef7ecc_98044cuda3std3__48in_placeE
	.align		8
        /*0050*/ 	.dword	_ZN39_INTERNAL_f3261f14_4_k_cu_b7ef7ecc_98044cuda3std6ranges3__45__cpo4swapE
	.align		8
        /*0058*/ 	.dword	_ZN39_INTERNAL_f3261f14_4_k_cu_b7ef7ecc_98044cuda3std6ranges3__45__cpo9iter_moveE
	.align		8
        /*0060*/ 	.dword	_ZN39_INTERNAL_f3261f14_4_k_cu_b7ef7ecc_98044cute7productE
	.align		8
        /*0068*/ 	.dword	_ZN39_INTERNAL_f3261f14_4_k_cu_b7ef7ecc_98044cute1_E
	.align		8
        /*0070*/ 	.dword	$str$25
	.align		8
        /*0078*/ 	.dword	$str$26
	.align		8
        /*0080*/ 	.dword	$str$27
	.align		8
        /*0088*/ 	.dword	$str$28


//--------------------- .text._ZN7cutlass13device_kernelINS_4gemm6kernel13GemmUniversalIN4cute5tupleIJiiiiEEENS1_10collective13CollectiveMmaINS1_35MainloopSm100TmaUmmaWarpSpecializedILi6ELi2ELi4ENS5_IJNS4_1CILi1EEESB_SB_EEEEENS5_IJNSA_ILi64EEESE_SE_EEENS_10tfloat32_tENS5_IJlSB_lEEESG_SH_NS4_8TiledMMAINS4_8MMA_AtomIJNS4_17SM100_MMA_TF32_SSISG_SG_fLi64ELi64ELNS4_4UMMA5MajorE0ELSM_0ELNSL_7ScaleInE0ELSN_0EEEEEENS4_6LayoutISC_NS5_IJNSA_ILi0EEESR_SR_EEEEENS5_IJNS4_10UnderscoreESU_SU_EEEEENS4_13SM90_TMA_LOADENS4_14ComposedLayoutINS4_7SwizzleILi3ELi4ELi3EEENS4_18smem_ptr_flag_bitsILi32EEENSQ_INS5_IJNSA_ILi8EEENSA_ILi32EEEEEENS5_IJS14_SB_EEEEEEEvNS4_8identityESX_S18_vS19_EENS_8epilogue10collective18CollectiveEpilogueINS1B_23Sm100TmaWarpSpecializedILi3ELi2ELi16ELb1ELb0EEEJSF_NS5_IJNSQ_ISE_SB_EENSQ_IS14_SB_EEEEESG_SH_SG_SH_NS1B_6fusion15FusionCallbacksIS1F_NS1J_17LinearCombinationISG_fSG_fLNS_15FloatRoundStyleE2EEESF_S1I_JEEENS4_5SM1004TMEM4LOAD26SM100_TMEM_LOAD_16dp128b8xESX_S18_NS4_17SM75_U32x4_LDSM_NENS4_14SM90_TMA_STOREES18_NS4_17SM90_U32x4_STSM_NENS4_39AutoVectorizingCopyWithAssumedAlignmentILi128EEEEEEvvEEEEvNT_6ParamsE --------------------------
	.section	.text._ZN7cutlass13device_kernelINS_4gemm6kernel13GemmUniversalIN4cute5tupleIJiiiiEEENS1_10collective13CollectiveMmaINS1_35MainloopSm100TmaUmmaWarpSpecializedILi6ELi2ELi4ENS5_IJNS4_1CILi1EEESB_SB_EEEEENS5_IJNSA_ILi64EEESE_SE_EEENS_10tfloat32_tENS5_IJlSB_lEEESG_SH_NS4_8TiledMMAINS4_8MMA_AtomIJNS4_17SM100_MMA_TF32_SSISG_SG_fLi64ELi64ELNS4_4UMMA5MajorE0ELSM_0ELNSL_7ScaleInE0ELSN_0EEEEEENS4_6LayoutISC_NS5_IJNSA_ILi0EEESR_SR_EEEEENS5_IJNS4_10UnderscoreESU_SU_EEEEENS4_13SM90_TMA_LOADENS4_14ComposedLayoutINS4_7SwizzleILi3ELi4ELi3EEENS4_18smem_ptr_flag_bitsILi32EEENSQ_INS5_IJNSA_ILi8EEENSA_ILi32EEEEEENS5_IJS14_SB_EEEEEEEvNS4_8identityESX_S18_vS19_EENS_8epilogue10collective18CollectiveEpilogueINS1B_23Sm100TmaWarpSpecializedILi3ELi2ELi16ELb1ELb0EEEJSF_NS5_IJNSQ_ISE_SB_EENSQ_IS14_SB_EEEEESG_SH_SG_SH_NS1B_6fusion15FusionCallbacksIS1F_NS1J_17LinearCombinationISG_fSG_fLNS_15FloatRoundStyleE2EEESF_S1I_JEEENS4_5SM1004TMEM4LOAD26SM100_TMEM_LOAD_16dp128b8xESX_S18_NS4_17SM75_U32x4_LDSM_NENS4_14SM90_TMA_STOREES18_NS4_17SM90_U32x4_STSM_NENS4_39AutoVectorizingCopyWithAssumedAlignmentILi128EEEEEEvvEEEEvNT_6ParamsE,"ax",@progbits
	.align	128
.text._ZN7cutlass13device_kernelINS_4gemm6kernel13GemmUniversalIN4cute5tupleIJiiiiEEENS1_10collective13CollectiveMmaINS1_35MainloopSm100TmaUmmaWarpSpecializedILi6ELi2ELi4ENS5_IJNS4_1CILi1EEESB_SB_EEEEENS5_IJNSA_ILi64EEESE_SE_EEENS_10tfloat32_tENS5_IJlSB_lEEESG_SH_NS4_8TiledMMAINS4_8MMA_AtomIJNS4_17SM100_MMA_TF32_SSISG_SG_fLi64ELi64ELNS4_4UMMA5MajorE0ELSM_0ELNSL_7ScaleInE0ELSN_0EEEEEENS4_6LayoutISC_NS5_IJNSA_ILi0EEESR_SR_EEEEENS5_IJNS4_10UnderscoreESU_SU_EEEEENS4_13SM90_TMA_LOADENS4_14ComposedLayoutINS4_7SwizzleILi3ELi4ELi3EEENS4_18smem_ptr_flag_bitsILi32EEENSQ_INS5_IJNSA_ILi8EEENSA_ILi32EEEEEENS5_IJS14_SB_EEEEEEEvNS4_8identityESX_S18_vS19_EENS_8epilogue10collective18CollectiveEpilogueINS1B_23Sm100TmaWarpSpecializedILi3ELi2ELi16ELb1ELb0EEEJSF_NS5_IJNSQ_ISE_SB_EENSQ_IS14_SB_EEEEESG_SH_SG_SH_NS1B_6fusion15FusionCallbacksIS1F_NS1J_17LinearCombinationISG_fSG_fLNS_15FloatRoundStyleE2EEESF_S1I_JEEENS4_5SM1004TMEM4LOAD26SM100_TMEM_LOAD_16dp128b8xESX_S18_NS4_17SM75_U32x4_LDSM_NENS4_14SM90_TMA_STOREES18_NS4_17SM90_U32x4_STSM_NENS4_39AutoVectorizingCopyWithAssumedAlignmentILi128EEEEEEvvEEEEvNT_6ParamsE:
        .type           _ZN7cutlass13device_kernelINS_4gemm6kernel13GemmUniversalIN4cute5tupleIJiiiiEEENS1_10collective13CollectiveMmaINS1_35MainloopSm100TmaUmmaWarpSpecializedILi6ELi2ELi4ENS5_IJNS4_1CILi1EEESB_SB_EEEEENS5_IJNSA_ILi64EEESE_SE_EEENS_10tfloat32_tENS5_IJlSB_lEEESG_SH_NS4_8TiledMMAINS4_8MMA_AtomIJNS4_17SM100_MMA_TF32_SSISG_SG_fLi64ELi64ELNS4_4UMMA5MajorE0ELSM_0ELNSL_7ScaleInE0ELSN_0EEEEEENS4_6LayoutISC_NS5_IJNSA_ILi0EEESR_SR_EEEEENS5_IJNS4_10UnderscoreESU_SU_EEEEENS4_13SM90_TMA_LOADENS4_14ComposedLayoutINS4_7SwizzleILi3ELi4ELi3EEENS4_18smem_ptr_flag_bitsILi32EEENSQ_INS5_IJNSA_ILi8EEENSA_ILi32EEEEEENS5_IJS14_SB_EEEEEEEvNS4_8identityESX_S18_vS19_EENS_8epilogue10collective18CollectiveEpilogueINS1B_23Sm100TmaWarpSpecializedILi3ELi2ELi16ELb1ELb0EEEJSF_NS5_IJNSQ_ISE_SB_EENSQ_IS14_SB_EEEEESG_SH_SG_SH_NS1B_6fusion15FusionCallbacksIS1F_NS1J_17LinearCombinationISG_fSG_fLNS_15FloatRoundStyleE2EEESF_S1I_JEEENS4_5SM1004TMEM4LOAD26SM100_TMEM_LOAD_16dp128b8xESX_S18_NS4_17SM75_U32x4_LDSM_NENS4_14SM90_TMA_STOREES18_NS4_17SM90_U32x4_STSM_NENS4_39AutoVectorizingCopyWithAssumedAlignmentILi128EEEEEEvvEEEEvNT_6ParamsE,@function
        .size           _ZN7cutlass13device_kernelINS_4gemm6kernel13GemmUniversalIN4cute5tupleIJiiiiEEENS1_10collective13CollectiveMmaINS1_35MainloopSm100TmaUmmaWarpSpecializedILi6ELi2ELi4ENS5_IJNS4_1CILi1EEESB_SB_EEEEENS5_IJNSA_ILi64EEESE_SE_EEENS_10tfloat32_tENS5_IJlSB_lEEESG_SH_NS4_8TiledMMAINS4_8MMA_AtomIJNS4_17SM100_MMA_TF32_SSISG_SG_fLi64ELi64ELNS4_4UMMA5MajorE0ELSM_0ELNSL_7ScaleInE0ELSN_0EEEEEENS4_6LayoutISC_NS5_IJNSA_ILi0EEESR_SR_EEEEENS5_IJNS4_10UnderscoreESU_SU_EEEEENS4_13SM90_TMA_LOADENS4_14ComposedLayoutINS4_7SwizzleILi3ELi4ELi3EEENS4_18smem_ptr_flag_bitsILi32EEENSQ_INS5_IJNSA_ILi8EEENSA_ILi32EEEEEENS5_IJS14_SB_EEEEEEEvNS4_8identityESX_S18_vS19_EENS_8epilogue10collective18CollectiveEpilogueINS1B_23Sm100TmaWarpSpecializedILi3ELi2ELi16ELb1ELb0EEEJSF_NS5_IJNSQ_ISE_SB_EENSQ_IS14_SB_EEEEESG_SH_SG_SH_NS1B_6fusion15FusionCallbacksIS1F_NS1J_17LinearCombinationISG_fSG_fLNS_15FloatRoundStyleE2EEESF_S1I_JEEENS4_5SM1004TMEM4LOAD26SM100_TMEM_LOAD_16dp128b8xESX_S18_NS4_17SM75_U32x4_LDSM_NENS4_14SM90_TMA_STOREES18_NS4_17SM90_U32x4_STSM_NENS4_39AutoVectorizingCopyWithAssumedAlignmentILi128EEEEEEvvEEEEvNT_6ParamsE,(.L_x_160 - _ZN7cutlass13device_kernelINS_4gemm6kernel13GemmUniversalIN4cute5tupleIJiiiiEEENS1_10collective13CollectiveMmaINS1_35MainloopSm100TmaUmmaWarpSpecializedILi6ELi2ELi4ENS5_IJNS4_1CILi1EEESB_SB_EEEEENS5_IJNSA_ILi64EEESE_SE_EEENS_10tfloat32_tENS5_IJlSB_lEEESG_SH_NS4_8TiledMMAINS4_8MMA_AtomIJNS4_17SM100_MMA_TF32_SSISG_SG_fLi64ELi64ELNS4_4UMMA5MajorE0ELSM_0ELNSL_7ScaleInE0ELSN_0EEEEEENS4_6LayoutISC_NS5_IJNSA_ILi0EEESR_SR_EEEEENS5_IJNS4_10UnderscoreESU_SU_EEEEENS4_13SM90_TMA_LOADENS4_14ComposedLayoutINS4_7SwizzleILi3ELi4ELi3EEENS4_18smem_ptr_flag_bitsILi32EEENSQ_INS5_IJNSA_ILi8EEENSA_ILi32EEEEEENS5_IJS14_SB_EEEEEEEvNS4_8identityESX_S18_vS19_EENS_8epilogue10collective18CollectiveEpilogueINS1B_23Sm100TmaWarpSpecializedILi3ELi2ELi16ELb1ELb0EEEJSF_NS5_IJNSQ_ISE_SB_EENSQ_IS14_SB_EEEEESG_SH_SG_SH_NS1B_6fusion15FusionCallbacksIS1F_NS1J_17LinearCombinationISG_fSG_fLNS_15FloatRoundStyleE2EEESF_S1I_JEEENS4_5SM1004TMEM4LOAD26SM100_TMEM_LOAD_16dp128b8xESX_S18_NS4_17SM75_U32x4_LDSM_NENS4_14SM90_TMA_STOREES18_NS4_17SM90_U32x4_STSM_NENS4_39AutoVectorizingCopyWithAssumedAlignmentILi128EEEEEEvvEEEEvNT_6ParamsE)
        .other          _ZN7cutlass13device_kernelINS_4gemm6kernel13GemmUniversalIN4cute5tupleIJiiiiEEENS1_10collective13CollectiveMmaINS1_35MainloopSm100TmaUmmaWarpSpecializedILi6ELi2ELi4ENS5_IJNS4_1CILi1EEESB_SB_EEEEENS5_IJNSA_ILi64EEESE_SE_EEENS_10tfloat32_tENS5_IJlSB_lEEESG_SH_NS4_8TiledMMAINS4_8MMA_AtomIJNS4_17SM100_MMA_TF32_SSISG_SG_fLi64ELi64ELNS4_4UMMA5MajorE0ELSM_0ELNSL_7ScaleInE0ELSN_0EEEEEENS4_6LayoutISC_NS5_IJNSA_ILi0EEESR_SR_EEEEENS5_IJNS4_10UnderscoreESU_SU_EEEEENS4_13SM90_TMA_LOADENS4_14ComposedLayoutINS4_7SwizzleILi3ELi4ELi3EEENS4_18smem_ptr_flag_bitsILi32EEENSQ_INS5_IJNSA_ILi8EEENSA_ILi32EEEEEENS5_IJS14_SB_EEEEEEEvNS4_8identityESX_S18_vS19_EENS_8epilogue10collective18CollectiveEpilogueINS1B_23Sm100TmaWarpSpecializedILi3ELi2ELi16ELb1ELb0EEEJSF_NS5_IJNSQ_ISE_SB_EENSQ_IS14_SB_EEEEESG_SH_SG_SH_NS1B_6fusion15FusionCallbacksIS1F_NS1J_17LinearCombinationISG_fSG_fLNS_15FloatRoundStyleE2EEESF_S1I_JEEENS4_5SM1004TMEM4LOAD26SM100_TMEM_LOAD_16dp128b8xESX_S18_NS4_17SM75_U32x4_LDSM_NENS4_14SM90_TMA_STOREES18_NS4_17SM90_U32x4_STSM_NENS4_39AutoVectorizingCopyWithAssumedAlignmentILi128EEEEEEvvEEEEvNT_6ParamsE,@"STO_CUDA_ENTRY STV_DEFAULT"
_ZN7cutlass13device_kernelINS_4gemm6kernel13GemmUniversalIN4cute5tupleIJiiiiEEENS1_10collective13CollectiveMmaINS1_35MainloopSm100TmaUmmaWarpSpecializedILi6ELi2ELi4ENS5_IJNS4_1CILi1EEESB_SB_EEEEENS5_IJNSA_ILi64EEESE_SE_EEENS_10tfloat32_tENS5_IJlSB_lEEESG_SH_NS4_8TiledMMAINS4_8MMA_AtomIJNS4_17SM100_MMA_TF32_SSISG_SG_fLi64ELi64ELNS4_4UMMA5MajorE0ELSM_0ELNSL_7ScaleInE0ELSN_0EEEEEENS4_6LayoutISC_NS5_IJNSA_ILi0EEESR_SR_EEEEENS5_IJNS4_10UnderscoreESU_SU_EEEEENS4_13SM90_TMA_LOADENS4_14ComposedLayoutINS4_7SwizzleILi3ELi4ELi3EEENS4_18smem_ptr_flag_bitsILi32EEENSQ_INS5_IJNSA_ILi8EEENSA_ILi32EEEEEENS5_IJS14_SB_EEEEEEEvNS4_8identityESX_S18_vS19_EENS_8epilogue10collective18CollectiveEpilogueINS1B_23Sm100TmaWarpSpecializedILi3ELi2ELi16ELb1ELb0EEEJSF_NS5_IJNSQ_ISE_SB_EENSQ_IS14_SB_EEEEESG_SH_SG_SH_NS1B_6fusion15FusionCallbacksIS1F_NS1J_17LinearCombinationISG_fSG_fLNS_15FloatRoundStyleE2EEESF_S1I_JEEENS4_5SM1004TMEM4LOAD26SM100_TMEM_LOAD_16dp128b8xESX_S18_NS4_17SM75_U32x4_LDSM_NENS4_14SM90_TMA_STOREES18_NS4_17SM90_U32x4_STSM_NENS4_39AutoVectorizingCopyWithAssumedAlignmentILi128EEEEEEvvEEEEvNT_6ParamsE:
[----:B------:R-:W1:Y:S01]  /*0000*/  LDC R1, c[0x0][0x37c] ;  /* 0x0000df00ff017b82 */ /* 0x000e620000000800 */
[----:B------:R-:W2:Y:S01]  /*0010*/  S2R R79, SR_TID.X ;  /* 0x00000000004f7919 */ /* 0x000ea20000002100 */
[----:B------:R-:W3:Y:S01]  /*0020*/  LDCU.64 UR4, c[0x0][0x890] ;  /* 0x00011200ff0477ac */ /* 0x000ee20008000a00 */
[----:B------:R-:W-:Y:S02]  /*0030*/  PRMT R67, RZ, 0x7610, R67 ;  /* 0x00007610ff437816 */ /* 0x000fe40000000043 */
[----:B------:R-:W-:Y:S01]  /*0040*/  ELECT P5, URZ, PT ;  /* 0x0000000000ff782f */ /* 0x000fe200038a0000 */
[----:B------:R-:W4:Y:S01]  /*0050*/  LDCU.64 UR46, c[0x0][0x358] ;  /* 0x00006b00ff2e77ac */ /* 0x000f220008000a00 */
[----:B---3--:R-:W-:-:S04]  /*0060*/  UISETP.NE.U32.AND UP0, UPT, UR4, URZ, UPT ;  /* 0x000000ff0400728c */ /* 0x008fc8000bf05070 */
[----:B------:R-:W-:Y:S01]  /*0070*/  UISETP.NE.AND.EX UP0, UPT, UR5, URZ, UPT, UP0 ;  /* 0x000000ff0500728c */ /* 0x000fe2000bf05300 */
[----:B--2---:R-:W-:-:S05]  /*0080*/  SHF.R.U32.HI R73, RZ, 0x5, R79 ;  /* 0x00000005ff497819 */ /* 0x004fca000001164f */
[----:B------:R-:W2:Y:S02]  /*0090*/  SHFL.IDX PT, R0, R73, RZ, 0x1f ;  /* 0x00001fff49007589 */ /* 0x000ea400000e0000 */
[----:B--2---:R-:W-:Y:S01]  /*00a0*/  R2UR UR8, R0 ;  /* 0x00000000000872ca */ /* 0x004fe200000e0000 */
[----:B-1--4-:R-:W-:-:S14]  /*00b0*/  BRA.U UP0, `(.L_x_0) ;  /* 0x00000001002c7547 */ /* 0x012fdc000b800000 */
[----:B------:R-:W1:Y:S02]  /*00c0*/  LDCU.64 UR6, c[0x0][0x888] ;  /* 0x00011100ff0677ac */ /* 0x000e640008000a00 */
[----:B-1----:R-:W-:-:S04]  /*00d0*/  UISETP.NE.U32.AND UP0, UPT, UR6, URZ, UPT ;  /* 0x000000ff0600728c */ /* 0x002fc8000bf05070 */
[----:B------:R-:W-:-:S09]  /*00e0*/  UISETP.NE.AND.EX UP0, UPT, UR7, URZ, UPT, UP0 ;  /* 0x000000ff0700728c */ /* 0x000fd2000bf05300 */
[----:B------:R-:W-:Y:S05]  /*00f0*/  BRA.U !UP0, `(.L_x_1) ;  /* 0x0000000108107547 */ /* 0x000fea000b800000 */
[----:B------:R-:W1:Y:S02]  /*0100*/  LDC.64 R2, c[0x0][0x888] ;  /* 0x00022200ff027b82 */ /* 0x000e640000000a00 */
[----:B-1----:R1:W5:Y:S01]  /*0110*/  LDG.E R35, desc[UR46][R2.64] ;  /* 0x0000002e02237981 */ /* 0x002362000c1e1900 */
[----:B------:R-:W-:Y:S01]  /*0120*/  HFMA2 R67, -RZ, RZ, 0, 5.9604644775390625e-08 ;  /* 0x00000001ff437431 */ /* 0x000fe200000001ff */
[----:B------:R-:W-:Y:S05]  /*0130*/  BRA `(.L_x_0) ;  /* 0x00000000000c7947 */ /* 0x000fea0003800000 */
.L_x_1:
[----:B------:R-:W1:Y:S01]  /*0140*/  LDCU UR6, c[0x0][0x880] ;  /* 0x00011000ff0677ac */ /* 0x000e620008000800 */
[----:B------:R-:W-:Y:S01]  /*0150*/  HFMA2 R67, -RZ, RZ, 0, 5.9604644775390625e-08 ;  /* 0x00000001ff437431 */ /* 0x000fe200000001ff */
[----:B-1----:R-:W-:-:S07]  /*0160*/  MOV R35, UR6 ;  /* 0x0000000600237c02 */ /* 0x002fce0008000f00 */
.L_x_0:
[----:B------:R-:W2:Y:S02]  /*0170*/  LDCU.64 UR6, c[0x0][0x8b0] ;  /* 0x00011600ff0677ac */ /* 0x000ea40008000a00 */
[----:B--2---:R-:W-:-:S04]  /*0180*/  UISETP.NE.U32.AND UP0, UPT, UR6, URZ, UPT ;  /* 0x000000ff0600728c */ /* 0x004fc8000bf05070 */
[----:B------:R-:W-:-:S09]  /*0190*/  UISETP.NE.AND.EX UP0, UPT, UR7, URZ, UPT, UP0 ;  /* 0x000000ff0700728c */ /* 0x000fd2000bf05300 */
[----:B------:R-:W-:Y:S05]  /*01a0*/  BRA.U UP0, `(.L_x_2) ;  /* 0x0000000100247547 */ /* 0x000fea000b800000 */
[----:B------:R-:W2:Y:S02]  /*01b0*/  LDCU.64 UR6, c[0x0][0x8a8] ;  /* 0x00011500ff0677ac */ /* 0x000ea40008000a00 */
[----:B--2---:R-:W-:-:S04]  /*01c0*/  UISETP.NE.U32.AND UP0, UPT, UR6, URZ, UPT ;  /* 0x000000ff0600728c */ /* 0x004fc8000bf05070 */
[----:B------:R-:W-:-:S09]  /*01d0*/  UISETP.NE.AND.EX UP0, UPT, UR7, URZ, UPT, UP0 ;  /* 0x000000ff0700728c */ /* 0x000fd2000bf05300 */
[----:B------:R-:W-:Y:S05]  /*01e0*/  BRA.U !UP0, `(.L_x_3) ;  /* 0x00000001080c7547 */ /* 0x000fea000b800000 */
[----:B-1----:R-:W1:Y:S02]  /*01f0*/  LDC.64 R2, c[0x0][0x8a8] ;  /* 0x00022a00ff027b82 */ /* 0x002e640000000a00 */
[----:B-1----:R2:W5:Y:S01]  /*0200*/  LDG.E R33, desc[UR46][R2.64] ;  /* 0x0000002e02217981 */ /* 0x002562000c1e1900 */
[----:B------:R-:W-:Y:S05]  /*0210*/  BRA `(.L_x_2) ;  /* 0x0000000000087947 */ /* 0x000fea0003800000 */
.L_x_3:
[----:B------:R-:W2:Y:S02]  /*0220*/  LDCU UR6, c[0x0][0x8a0] ;  /* 0x00011400ff0677ac */ /* 0x000ea40008000800 */
[----:B--2---:R-:W-:Y:S02]  /*0230*/  MOV R33, UR6 ;  /* 0x0000000600217c02 */ /* 0x004fe40008000f00 */
.L_x_2:
[----:B------:R-:W-:Y:S01]  /*0240*/  IMAD.U32 R0, RZ, RZ, UR8 ;  /* 0x00000008ff007e24 */ /* 0x000fe2000f8e00ff */
[----:B------:R-:W-:Y:S04]  /*0250*/  BSSY.RECONVERGENT B0, `(.L_x_4) ;  /* 0x000000c000007945 */ /* 0x000fe80003800200 */
[C---:B------:R-:W-:Y:S02]  /*0260*/  ISETP.NE.OR P1, PT, R0.reuse, 0x1, !P5 ;  /* 0x000000010000780c */ /* 0x040fe40006f25670 */
[----:B------:R-:W-:-:S11]  /*0270*/  ISETP.NE.OR P0, PT, R0, 0x3, !P5 ;  /* 0x000000030000780c */ /* 0x000fd60006f05670 */
[----:B------:R-:W-:Y:S05]  /*0280*/  @P1 BRA `(.L_x_5) ;  /* 0x0000000000201947 */ /* 0x000fea0003800000 */
[----:B------:R-:W3:Y:S02]  /*0290*/  LDCU.64 UR6, c[0x0][0x348] ;  /* 0x00006900ff0677ac */ /* 0x000ee40008000a00 */
[----:B---3--:R-:W-:Y:S02]  /*02a0*/  UIADD3 UR10, UP1, UPT, UR6, 0x80, URZ ;  /* 0x00000080060a7890 */ /* 0x008fe4000ff3e0ff */
[----:B------:R-:W-:Y:S02]  /*02b0*/  UIADD3 UR6, UP0, UPT, UR6, 0x180, URZ ;  /* 0x0000018006067890 */ /* 0x000fe4000ff1e0ff */
[----:B------:R-:W-:Y:S02]  /*02c0*/  UIADD3.X UR11, UPT, UPT, URZ, UR7, URZ, UP1, !UPT ;  /* 0x00000007ff0b7290 */ /* 0x000fe40008ffe4ff */
[----:B------:R-:W-:-:S07]  /*02d0*/  UIADD3.X UR7, UPT, UPT, URZ, UR7, URZ, UP0, !UPT ;  /* 0x00000007ff077290 */ /* 0x000fce00087fe4ff */
[----:B------:R3:W-:Y:S02]  /*02e0*/  UTMACCTL.PF [UR10] ;  /* 0x000000000a0079b9 */ /* 0x0007e40008040000 */
[----:B------:R3:W-:Y:S02]  /*02f0*/  UTMACCTL.PF [UR6] ;  /* 0x00000000060079b9 */ /* 0x0007e40008040000 */
[----:B---3--:R-:W-:Y:S01]  /*0300*/  NOP ;  /* 0x0000000000007918 */ /* 0x008fe20000000000 */
.L_x_5:
[----:B------:R-:W-:Y:S05]  /*0310*/  BSYNC.RECONVERGENT B0 ;  /* 0x0000000000007941 */ /* 0x000fea0003800200 */
.L_x_4:
[----:B------:R-:W-:Y:S04]  /*0320*/  BSSY.RECONVERGENT B0, `(.L_x_6) ;  /* 0x000000a000007945 */ /* 0x000fe80003800200 */
        /* <DEDUP_REMOVED lines=9> */
.L_x_7:
[----:B------:R-:W-:Y:S05]  /*03c0*/  BSYNC.RECONVERGENT B0 ;  /* 0x0000000000007941 */ /* 0x000fea0003800200 */
.L_x_6:
[----:B------:R-:W3:Y:S01]  /*03d0*/  LDCU.64 UR6, c[0x0][0x888] ;  /* 0x00011100ff0677ac */ /* 0x000ee20008000a00 */
[----:B------:R-:W-:Y:S02]  /*03e0*/  UISETP.EQ.U32.AND UP1, UPT, UR4, URZ, UPT ;  /* 0x000000ff0400728c */ /* 0x000fe4000bf22070 */
[----:B------:R-:W-:Y:S02]  /*03f0*/  UPLOP3.LUT UP2, UPT, UPT, UPT, UPT, 0x80, 0x8 ;  /* 0x000000000008789c */ /* 0x000fe40003f4f070 */
[----:B---3--:R-:W-:-:S04]  /*0400*/  UISETP.NE.U32.AND UP0, UPT, UR6, URZ, UPT ;  /* 0x000000ff0600728c */ /* 0x008fc8000bf05070 */
[----:B------:R-:W-:-:S04]  /*0410*/  UISETP.NE.AND.EX UP0, UPT, UR7, URZ, UPT, UP0 ;  /* 0x000000ff0700728c */ /* 0x000fc8000bf05300 */
[----:B------:R-:W-:-:S04]  /*0420*/  UISETP.EQ.OR.EX UP3, UPT, UR5, URZ, !UP0, UP1 ;  /* 0x000000ff0500728c */ /* 0x000fc8000c762710 */
[----:B------:R-:W-:-:S05]  /*0430*/  UP2UR UR53, UPR, URZ, 0x8 ;  /* 0x00000008ff357883 */ /* 0x000fca0008000000 */
[----:B------:R-:W-:Y:S07]  /*0440*/  BRA.U !UP3, `(.L_x_8) ;  /* 0x000000010b207547 */ /* 0x000fee000b800000 */
[----:B------:R-:W-:Y:S01]  /*0450*/  UISETP.NE.U32.AND UP2, UPT, UR4, URZ, UPT ;  /* 0x000000ff0400728c */ /* 0x000fe2000bf45070 */
[----:B-----5:R-:W-:Y:S01]  /*0460*/  FSETP.NEU.AND P0, PT, R35, RZ, PT ;  /* 0x000000ff2300720b */ /* 0x020fe20003f0d000 */
[----:B------:R-:W-:Y:S02]  /*0470*/  USEL UR4, URZ, 0xffffffff, UP0 ;  /* 0xffffffffff047887 */ /* 0x000fe40008000000 */
[----:B------:R-:W-:-:S10]  /*0480*/  UISETP.NE.AND.EX UP2, UPT, UR5, URZ, UPT, UP2 ;  /* 0x000000ff0500728c */ /* 0x000fd4000bf45320 */
[----:B------:R-:W-:Y:S01]  /*0490*/  VOTEU.ANY UP1, P0 ;  /* 0x0000000000ff7886 */ /* 0x000fe20000020100 */
[----:B------:R-:W-:-:S04]  /*04a0*/  @!UP2 USEL UR4, URZ, 0xffffffff, UP1 ;  /* 0xffffffffff04a887 */ /* 0x000fc80008800000 */
[----:B------:R-:W-:-:S04]  /*04b0*/  ULOP3.LUT UR4, UR4, 0x1, URZ, 0xc0, !UPT ;  /* 0x0000000104047892 */ /* 0x000fc8000f8ec0ff */
[----:B------:R-:W-:-:S11]  /*04c0*/  UISETP.NE.U32.AND UP2, UPT, UR4, 0x1, UPT ;  /* 0x000000010400788c */ /* 0x000fd6000bf45070 */
.L_x_8:
[----:B-12---:R-:W1:Y:S01]  /*04d0*/  SHFL.IDX PT, R2, R73, RZ, 0x1f ;  /* 0x00001fff49027589 */ /* 0x006e6200000e0000 */
[----:B------:R-:W-:-:S04]  /*04e0*/  UISETP.NE.AND UP1, UPT, UR8, 0x2, UPT ;  /* 0x000000020800788c */ /* 0x000fc8000bf25270 */
[----:B------:R-:W-:Y:S01]  /*04f0*/  USEL UR6, URZ, 0x1, UP1 ;  /* 0x00000001ff067887 */ /* 0x000fe20008800000 */
[----:B-1----:R-:W-:-:S13]  /*0500*/  ISETP.NE.AND P0, PT, R2, RZ, PT ;  /* 0x000000ff0200720c */ /* 0x002fda0003f05270 */
[----:B------:R-:W-:Y:S05]  /*0510*/  @P0 BRA `(.L_x_9) ;  /* 0x0000000000580947 */ /* 0x000fea0003800000 */
[----:B------:R-:W1:Y:S01]  /*0520*/  S2UR UR5, SR_CgaCtaId ;  /* 0x00000000000579c3 */ /* 0x000e620000008800 */
[----:B------:R-:W-:Y:S01]  /*0530*/  UMOV UR7, 0x400 ;  /* 0x0000040000077882 */ /* 0x000fe20000000000 */
[----:B------:R-:W-:Y:S01]  /*0540*/  UMOV UR4, 0x1 ;  /* 0x0000000100047882 */ /* 0x000fe20000000000 */
[----:B------:R-:W-:Y:S01]  /*0550*/  ELECT P0, URZ, PT ;  /* 0x0000000000ff782f */ /* 0x000fe20003800000 */
[----:B------:R-:W-:-:S04]  /*0560*/  UIADD3 UR10, UPT, UPT, -UR4, 0x100000, URZ ;  /* 0x00100000040a7890 */ /* 0x000fc8000fffe1ff */
[----:B------:R-:W-:Y:S02]  /*0570*/  USHF.L.U32 UR11, UR10, 0xb, URZ ;  /* 0x0000000b0a0b7899 */ /* 0x000fe400080006ff */
[----:B------:R-:W-:Y:S02]  /*0580*/  USHF.L.U32 UR10, UR10, 0x1, URZ ;  /* 0x000000010a0a7899 */ /* 0x000fe400080006ff */
[----:B-1----:R-:W-:Y:S01]  /*0590*/  ULEA UR5, UR5, UR7, 0x18 ;  /* 0x0000000705057291 */ /* 0x002fe2000f8ec0ff */
[----:B------:R-:W1:Y:S11]  /*05a0*/  FENCE.VIEW.ASYNC.S ;  /* 0x00000000000073c6 */ /* 0x000e760000000000 */
[----:B-1----:R1:W2:Y:S01]  /*05b0*/  SYNCS.EXCH.64 URZ, [UR5], UR10 ;  /* 0x0000000a05ff75b2 */ /* 0x0022a20008000100 */
[----:B------:R1:W3:Y:S01]  /*05c0*/  SYNCS.EXCH.64 URZ, [UR5+0x30], UR10 ;  /* 0x0000300a05ff75b2 */ /* 0x0002e20008000100 */
[----:B------:R1:W4:Y:S01]  /*05d0*/  SYNCS.EXCH.64 URZ, [UR5+0x8], UR10 ;  /* 0x0000080a05ff75b2 */ /* 0x0003220008000100 */
[----:B------:R1:W1:Y:S01]  /*05e0*/  SYNCS.EXCH.64 URZ, [UR5+0x38], UR10 ;  /* 0x0000380a05ff75b2 */ /* 0x0002620008000100 */
        /* <DEDUP_REMOVED lines=8> */
[----:B------:R-:W-:Y:S01]  /*0670*/  NOP ;  /* 0x0000000000007918 */ /* 0x000fe20000000000 */
.L_x_9:
[----:B------:R-:W2:Y:S01]  /*0680*/  SHFL.IDX PT, R2, R73, RZ, 0x1f ;  /* 0x00001fff49027589 */ /* 0x000ea200000e0000 */
[----:B------:R-:W-:Y:S01]  /*0690*/  NOP ;  /* 0x0000000000007918 */ /* 0x000fe20000000000 */
[----:B--2---:R-:W-:-:S13]  /*06a0*/  ISETP.NE.AND P0, PT, R2, 0x1, PT ;  /* 0x000000010200780c */ /* 0x004fda0003f05270 */
[----:B------:R-:W-:Y:S05]  /*06b0*/  @P0 BRA `(.L_x_10) ;  /* 0x0000000000500947 */ /* 0x000fea0003800000 */
[----:B------:R-:W2:Y:S01]  /*06c0*/  S2UR UR7, SR_CgaCtaId ;  /* 0x00000000000779c3 */ /* 0x000ea20000008800 */
[----:B------:R-:W-:Y:S01]  /*06d0*/  UMOV UR9, 0x400 ;  /* 0x0000040000097882 */ /* 0x000fe20000000000 */
[----:B-1----:R-:W-:Y:S01]  /*06e0*/  UMOV UR5, 0x20 ;  /* 0x0000002000057882 */ /* 0x002fe20000000000 */
[----:B------:R-:W-:Y:S01]  /*06f0*/  UMOV UR4, 0x80 ;  /* 0x0000008000047882 */ /* 0x000fe20000000000 */
[----:B------:R-:W-:-:S04]  /*0700*/  UIADD3 UR10, UPT, UPT, -UR5, 0x100000, URZ ;  /* 0x00100000050a7890 */ /* 0x000fc8000fffe1ff */
[----:B------:R-:W-:Y:S02]  /*0710*/  USHF.L.U32 UR11, UR10, 0xb, URZ ;  /* 0x0000000b0a0b7899 */ /* 0x000fe400080006ff */
[----:B------:R-:W-:Y:S02]  /*0720*/  USHF.L.U32 UR10, UR10, 0x1, URZ ;  /* 0x000000010a0a7899 */ /* 0x000fe400080006ff */
[----:B------:R-:W-:-:S04]  /*0730*/  UIADD3 UR4, UPT, UPT, -UR4, 0x100000, URZ ;  /* 0x0010000004047890 */ /* 0x000fc8000fffe1ff */
[----:B------:R-:W-:Y:S02]  /*0740*/  USHF.L.U32 UR5, UR4, 0xb, URZ ;  /* 0x0000000b04057899 */ /* 0x000fe400080006ff */
[----:B------:R-:W-:Y:S01]  /*0750*/  USHF.L.U32 UR4, UR4, 0x1, URZ ;  /* 0x0000000104047899 */ /* 0x000fe200080006ff */
[----:B------:R-:W-:Y:S01]  /*0760*/  ELECT P0, URZ, PT ;  /* 0x0000000000ff782f */ /* 0x000fe20003800000 */
[----:B--2---:R-:W-:Y:S01]  /*0770*/  ULEA UR7, UR7, UR9, 0x18 ;  /* 0x0000000907077291 */ /* 0x004fe2000f8ec0ff */
[----:B------:R-:W1:Y:S11]  /*0780*/  FENCE.VIEW.ASYNC.S ;  /* 0x00000000000073c6 */ /* 0x000e760000000000 */
[----:B-1----:R2:W1:Y:S01]  /*0790*/  SYNCS.EXCH.64 URZ, [UR7+0x60], UR10 ;  /* 0x0000600a07ff75b2 */ /* 0x0024620008000100 */
[----:B------:R2:W1:Y:S01]  /*07a0*/  SYNCS.EXCH.64 URZ, [UR7+0x78], UR4 ;  /* 0x0000780407ff75b2 */ /* 0x0004620008000100 */
[----:B------:R2:W1:Y:S01]  /*07b0*/  SYNCS.EXCH.64 URZ, [UR7+0x68], UR10 ;  /* 0x0000680a07ff75b2 */ /* 0x0004620008000100 */
[----:B------:R2:W1:Y:S01]  /*07c0*/  SYNCS.EXCH.64 URZ, [UR7+0x80], UR4 ;  /* 0x0000800407ff75b2 */ /* 0x0004620008000100 */
[----:B------:R2:W1:Y:S01]  /*07d0*/  SYNCS.EXCH.64 URZ, [UR7+0x70], UR10 ;  /* 0x0000700a07ff75b2 */ /* 0x0004620008000100 */
[----:B------:R2:W1:Y:S02]  /*07e0*/  SYNCS.EXCH.64 URZ, [UR7+0x88], UR4 ;  /* 0x0000880407ff75b2 */ /* 0x0004640008000100 */
[----:B--2---:R-:W-:Y:S01]  /*07f0*/  NOP ;  /* 0x0000000000007918 */ /* 0x004fe20000000000 */
.L_x_10:
[----:B------:R-:W2:Y:S01]  /*0800*/  SHFL.IDX PT, R2, R73, RZ, 0x1f ;  /* 0x00001fff49027589 */ /* 0x000ea200000e0000 */
[----:B------:R-:W-:Y:S01]  /*0810*/  NOP ;  /* 0x0000000000007918 */ /* 0x000fe20000000000 */
[----:B--2---:R-:W-:-:S13]  /*0820*/  ISETP.NE.AND P0, PT, R2, 0x3, PT ;  /* 0x000000030200780c */ /* 0x004fda0003f05270 */
[----:B------:R-:W-:Y:S05]  /*0830*/  @P0 BRA `(.L_x_11) ;  /* 0x0000000000300947 */ /* 0x000fea0003800000 */
[----:B-1----:R-:W1:Y:S01]  /*0840*/  S2UR UR5, SR_CgaCtaId ;  /* 0x00000000000579c3 */ /* 0x002e620000008800 */
        /* <DEDUP_REMOVED lines=8> */
[----:B-1----:R2:W1:Y:S01]  /*08d0*/  SYNCS.EXCH.64 URZ, [UR5+0x90], UR10 ;  /* 0x0000900a05ff75b2 */ /* 0x0024620008000100 */
[----:B------:R2:W1:Y:S02]  /*08e0*/  SYNCS.EXCH.64 URZ, [UR5+0x98], UR10 ;  /* 0x0000980a05ff75b2 */ /* 0x0004640008000100 */
[----:B--2---:R-:W-:Y:S01]  /*08f0*/  NOP ;  /* 0x0000000000007918 */ /* 0x004fe20000000000 */
.L_x_11:
[----:B------:R-:W2:Y:S01]  /*0900*/  SHFL.IDX PT, R2, R73, RZ, 0x1f ;  /* 0x00001fff49027589 */ /* 0x000ea200000e0000 */
[----:B------:R-:W-:Y:S01]  /*0910*/  NOP ;  /* 0x0000000000007918 */ /* 0x000fe20000000000 */
[----:B--2---:R-:W-:-:S13]  /*0920*/  ISETP.NE.AND P0, PT, R2, 0x4, PT ;  /* 0x000000040200780c */ /* 0x004fda0003f05270 */
[----:B------:R-:W-:Y:S05]  /*0930*/  @P0 BRA `(.L_x_12) ;  /* 0x00000000004c0947 */ /* 0x000fea0003800000 */
[----:B-1----:R-:W1:Y:S01]  /*0940*/  S2UR UR5, SR_CgaCtaId ;  /* 0x00000000000579c3 */ /* 0x002e620000008800 */
[----:B------:R-:W-:Y:S01]  /*0950*/  UMOV UR9, 0x100 ;  /* 0x0000010000097882 */ /* 0x000fe20000000000 */
[----:B------:R-:W-:Y:S01]  /*0960*/  UMOV UR7, 0x400 ;  /* 0x0000040000077882 */ /* 0x000fe20000000000 */
[----:B------:R-:W-:Y:S01]  /*0970*/  USEL UR9, UR9, 0xe0, UP2 ;  /* 0x000000e009097887 */ /* 0x000fe20009000000 */
[----:B------:R-:W-:Y:S01]  /*0980*/  UMOV UR4, 0x1 ;  /* 0x0000000100047882 */ /* 0x000fe20000000000 */
[----:B------:R-:W-:Y:S01]  /*0990*/  ELECT P0, URZ, PT ;  /* 0x0000000000ff782f */ /* 0x000fe20003800000 */
[----:B------:R-:W-:-:S04]  /*09a0*/  UIADD3 UR10, UPT, UPT, -UR4, 0x100000, URZ ;  /* 0x00100000040a7890 */ /* 0x000fc8000fffe1ff */
[----:B------:R-:W-:Y:S02]  /*09b0*/  USHF.L.U32 UR11, UR10, 0xb, URZ ;  /* 0x0000000b0a0b7899 */ /* 0x000fe400080006ff */
[----:B------:R-:W-:Y:S02]  /*09c0*/  USHF.L.U32 UR10, UR10, 0x1, URZ ;  /* 0x000000010a0a7899 */ /* 0x000fe400080006ff */
[----:B------:R-:W-:-:S04]  /*09d0*/  UIADD3 UR12, UPT, UPT, -UR9, 0x100000, URZ ;  /* 0x00100000090c7890 */ /* 0x000fc8000fffe1ff */
[----:B------:R-:W-:Y:S02]  /*09e0*/  USHF.L.U32 UR13, UR12, 0xb, URZ ;  /* 0x0000000b0c0d7899 */ /* 0x000fe400080006ff */
[----:B------:R-:W-:Y:S02]  /*09f0*/  USHF.L.U32 UR12, UR12, 0x1, URZ ;  /* 0x000000010c0c7899 */ /* 0x000fe400080006ff */
[----:B-1----:R-:W-:Y:S01]  /*0a00*/  ULEA UR5, UR5, UR7, 0x18 ;  /* 0x0000000705057291 */ /* 0x002fe2000f8ec0ff */
[----:B------:R-:W1:Y:S11]  /*0a10*/  FENCE.VIEW.ASYNC.S ;  /* 0x00000000000073c6 */ /* 0x000e760000000000 */
[----:B-1----:R2:W1:Y:S01]  /*0a20*/  SYNCS.EXCH.64 URZ, [UR5+0xa0], UR10 ;  /* 0x0000a00a05ff75b2 */ /* 0x0024620008000100 */
[----:B------:R2:W1:Y:S01]  /*0a30*/  SYNCS.EXCH.64 URZ, [UR5+0xb0], UR12 ;  /* 0x0000b00c05ff75b2 */ /* 0x0004620008000100 */
[----:B------:R2:W1:Y:S01]  /*0a40*/  SYNCS.EXCH.64 URZ, [UR5+0xa8], UR10 ;  /* 0x0000a80a05ff75b2 */ /* 0x0004620008000100 */
[----:B------:R2:W1:Y:S02]  /*0a50*/  SYNCS.EXCH.64 URZ, [UR5+0xb8], UR12 ;  /* 0x0000b80c05ff75b2 */ /* 0x0004640008000100 */
[----:B--2---:R-:W-:Y:S01]  /*0a60*/  NOP ;  /* 0x0000000000007918 */ /* 0x004fe20000000000 */
.L_x_12:
        /* <DEDUP_REMOVED lines=22> */
[----:B------:R2:W1:Y:S01]  /*0bd0*/  SYNCS.EXCH.64 URZ, [UR7+0xf0], UR4 ;  /* 0x0000f00407ff75b2 */ /* 0x0004620008000100 */
[----:B------:R2:W1:Y:S01]  /*0be0*/  SYNCS.EXCH.64 URZ, [UR7+0xd8], UR10 ;  /* 0x0000d80a07ff75b2 */ /* 0x0004620008000100 */
[----:B------:R2:W1:Y:S02]  /*0bf0*/  SYNCS.EXCH.64 URZ, [UR7+0xf8], UR4 ;  /* 0x0000f80407ff75b2 */ /* 0x0004640008000100 */
[----:B--2---:R-:W-:Y:S01]  /*0c00*/  NOP ;  /* 0x0000000000007918 */ /* 0x004fe20000000000 */
.L_x_13:
        /* <DEDUP_REMOVED lines=18> */
.L_x_14:
[----:B-1----:R-:W1:Y:S01]  /*0d30*/  S2UR UR5, SR_CTAID.X ;  /* 0x00000000000579c3 */ /* 0x002e620000002500 */
[----:B------:R-:W-:-:S05]  /*0d40*/  CS2R.32 R68, SR_CgaSize ;  /* 0x0000000000447805 */ /* 0x000fca0000008a00 */
[----:B------:R-:W-:-:S05]  /*0d50*/  IMAD R68, R68, -0xa0, RZ ;  /* 0xffffff6044447824 */ /* 0x000fca00078e02ff */
[----:B------:R-:W-:-:S14]  /*0d60*/  R2UR UR9, R68 ;  /* 0x00000000440972ca */ /* 0x000fdc00000e0000 */
[----:B------:R-:W2:Y:S01]  /*0d70*/  LDCU UR9, c[0x0][UR9+0x2b0] ;  /* 0x00005600090977ac */ /* 0x000ea20008000800 */
[----:B------:R-:W-:Y:S01]  /*0d80*/  NOP ;  /* 0x0000000000007918 */ /* 0x000fe20000000000 */
[----:B------:R-:W-:-:S05]  /*0d90*/  CS2R.32 R68, SR_CgaSize ;  /* 0x0000000000447805 */ /* 0x000fca0000008a00 */
[----:B------:R-:W-:-:S05]  /*0da0*/  IMAD R68, R68, -0xa0, RZ ;  /* 0xffffff6044447824 */ /* 0x000fca00078e02ff */
[----:B------:R-:W-:-:S14]  /*0db0*/  R2UR UR7, R68 ;  /* 0x00000000440772ca */ /* 0x000fdc00000e0000 */
[----:B------:R-:W3:Y:S01]  /*0dc0*/  LDCU UR7, c[0x0][UR7+0x2b4] ;  /* 0x00005680070777ac */ /* 0x000ee20008000800 */
[----:B------:R-:W4:Y:S08]  /*0dd0*/  S2UR UR4, SR_CTAID.Y ;  /* 0x00000000000479c3 */ /* 0x000f300000002600 */
[----:B------:R-:W3:Y:S01]  /*0de0*/  LDC R9, c[0x0][0xb24] ;  /* 0x0002c900ff097b82 */ /* 0x000ee20000000800 */
[----:B-1----:R-:W-:-:S02]  /*0df0*/  I2FP.F32.U32 R4, UR5 ;  /* 0x0000000500047c45 */ /* 0x002fc40008201000 */
[----:B------:R-:W-:-:S05]  /*0e00*/  CS2R.32 R5, SR_CgaSize ;  /* 0x0000000000057805 */ /* 0x000fca0000008a00 */
[----:B------:R-:W-:-:S06]  /*0e10*/  IMAD R5, R5, -0xa0, RZ ;  /* 0xffffff6005057824 */ /* 0x000fcc00078e02ff */
[----:B------:R-:W1:Y:S01]  /*0e20*/  LDC R5, c[0x0][R5+0x2a0] ;  /* 0x0000a80005057b82 */ /* 0x000e620000000800 */
[----:B------:R-:W-:Y:S01]  /*0e30*/  MOV R21, UR5 ;  /* 0x0000000500157c02 */ /* 0x000fe20008000f00 */
[----:B--2---:R-:W-:Y:S01]  /*0e40*/  FMUL R4, R4, UR9 ;  /* 0x0000000904047c20 */ /* 0x004fe20008400000 */
[----:B----4-:R-:W-:Y:S02]  /*0e50*/  I2FP.F32.U32 R2, UR4 ;  /* 0x0000000400027c45 */ /* 0x010fe40008201000 */
[----:B------:R-:W-:-:S05]  /*0e60*/  CS2R.32 R3, SR_CgaSize ;  /* 0x0000000000037805 */ /* 0x000fca0000008a00 */
[----:B------:R-:W-:-:S06]  /*0e70*/  IMAD R3, R3, -0xa0, RZ ;  /* 0xffffff6003037824 */ /* 0x000fcc00078e02ff */
[----:B------:R-:W2:Y:S01]  /*0e80*/  LDC R3, c[0x0][R3+0x2a4] ;  /* 0x0000a90003037b82 */ /* 0x000ea20000000800 */
[----:B------:R-:W4:Y:S01]  /*0e90*/  F2I.U32.TRUNC.NTZ R68, R4 ;  /* 0x0000000400447305 */ /* 0x000f22000020f000 */
[----:B------:R-:W-:Y:S01]  /*0ea0*/  MOV R20, UR4 ;  /* 0x0000000400147c02 */ /* 0x000fe20008000f00 */
[----:B---3--:R-:W-:-:S05]  /*0eb0*/  FMUL R2, R2, UR7 ;  /* 0x0000000702027c20 */ /* 0x008fca0008400000 */
[----:B------:R-:W-:Y:S01]  /*0ec0*/  BAR.SYNC.DEFER_BLOCKING 0x0 ;  /* 0x0000000000007b1d */ /* 0x000fe20000010000 */
[----:B------:R-:W-:-:S05]  /*0ed0*/  ISETP.GE.AND P0, PT, R9, 0x1, PT ;  /* 0x000000010900780c */ /* 0x000fca0003f06270 */
[----:B------:R-:W3:Y:S02]  /*0ee0*/  F2I.U32.TRUNC.NTZ R66, R2 ;  /* 0x0000000200427305 */ /* 0x000ee4000020f000 */
[----:B------:R-:W2:Y:S01]  /*0ef0*/  S2UR UR36, SR_CTAID.Z ;  /* 0x00000000002479c3 */ /* 0x000ea20000002700 */
[----:B----4-:R-:W-:-:S05]  /*0f00*/  IADD3 R68, PT, PT, -R68, RZ, RZ ;  /* 0x000000ff44447210 */ /* 0x010fca0007ffe1ff */
[----:B-1----:R-:W-:Y:S01]  /*0f10*/  IMAD R68, R5, R68, UR5 ;  /* 0x0000000505447e24 */ /* 0x002fe2000f8e0244 */
[----:B---3--:R-:W-:-:S05]  /*0f20*/  IADD3 R66, PT, PT, -R66, RZ, RZ ;  /* 0x000000ff42427210 */ /* 0x008fca0007ffe1ff */
[----:B--2---:R-:W-:Y:S01]  /*0f30*/  IMAD R66, R3, R66, UR4 ;  /* 0x0000000403427e24 */ /* 0x004fe2000f8e0242 */
[----:B------:R-:W-:Y:S06]  /*0f40*/  @!P0 BRA `(.L_x_15) ;  /* 0x0000000000b88947 */ /* 0x000fec0003800000 */
[----:B------:R-:W1:Y:S01]  /*0f50*/  LDC.64 R4, c[0x0][0xb18] ;  /* 0x0002c600ff047b82 */ /* 0x000e620000000a00 */
[----:B------:R-:W-:-:S07]  /*0f60*/  ISETP.NE.AND P0, PT, R9, 0x1, PT ;  /* 0x000000010900780c */ /* 0x000fce0003f05270 */
[----:B------:R-:W2:Y:S08]  /*0f70*/  LDC R10, c[0x0][0xb0c] ;  /* 0x0002c300ff0a7b82 */ /* 0x000eb00000000800 */
[----:B------:R-:W3:Y:S08]  /*0f80*/  LDC R11, c[0x0][0x370] ;  /* 0x0000dc00ff0b7b82 */ /* 0x000ef00000000800 */
[----:B------:R-:W4:Y:S01]  /*0f90*/  LDC R12, c[0x0][0x374] ;  /* 0x0000dd00ff0c7b82 */ /* 0x000f220000000800 */
[----:B-1----:R-:W-:-:S07]  /*0fa0*/  ISETP.NE.AND P1, PT, R4, 0x1, PT ;  /* 0x000000010400780c */ /* 0x002fce0003f25270 */
[----:B------:R-:W3:Y:S01]  /*0fb0*/  LDC.64 R6, c[0x0][0xb10] ;  /* 0x0002c400ff067b82 */ /* 0x000ee20000000a00 */
[----:B--2---:R-:W-:-:S07]  /*0fc0*/  ISETP.NE.AND P2, PT, R10, 0x1, PT ;  /* 0x000000010a00780c */ /* 0x004fce0003f45270 */
[----:B------:R-:W1:Y:S08]  /*0fd0*/  LDC R8, c[0x0][0xb20] ;  /* 0x0002c800ff087b82 */ /* 0x000e700000000800 */
[----:B------:R-:W2:Y:S01]  /*0fe0*/  LDC.64 R2, c[0x0][0xb28] ;  /* 0x0002ca00ff027b82 */ /* 0x000ea20000000a00 */
[----:B----4-:R-:W-:-:S04]  /*0ff0*/  IMAD.HI.U32 R13, R12, R5, RZ ;  /* 0x000000050c0d7227 */ /* 0x010fc800078e00ff */
[----:B------:R-:W-:-:S04]  /*1000*/  IMAD.HI.U32 R5, R20, R5, RZ ;  /* 0x0000000514057227 */ /* 0x000fc800078e00ff */
[----:B---3--:R-:W-:-:S04]  /*1010*/  IMAD.HI.U32 R14, R11, R6, RZ ;  /* 0x000000060b0e7227 */ /* 0x008fc800078e00ff */
[C---:B------:R-:W-:Y:S01]  /*1020*/  IMAD.HI.U32 R16, R21.reuse, R6, RZ ;  /* 0x0000000615107227 */ /* 0x040fe200078e00ff */
[-C--:B------:R-:W-:Y:S02]  /*1030*/  @P2 SHF.R.U32.HI R11, RZ, R7.reuse, R14 ;  /* 0x00000007ff0b2219 */ /* 0x080fe4000001160e */
[-C--:B-1----:R-:W-:Y:S02]  /*1040*/  @P1 SHF.R.U32.HI R12, RZ, R8.reuse, R13 ;  /* 0x00000008ff0c1219 */ /* 0x082fe4000001160d */
[----:B------:R-:W-:Y:S02]  /*1050*/  SHF.R.U32.HI R5, RZ, R8, R5 ;  /* 0x00000008ff057219 */ /* 0x000fe40000011605 */
[----:B------:R-:W-:Y:S02]  /*1060*/  SHF.R.U32.HI R16, RZ, R7, R16 ;  /* 0x00000007ff107219 */ /* 0x000fe40000011610 */
[----:B------:R-:W-:Y:S01]  /*1070*/  SEL R5, R20, R5, !P1 ;  /* 0x0000000514057207 */ /* 0x000fe20004800000 */
[----:B--2---:R-:W-:Y:S01]  /*1080*/  IMAD.HI.U32 R14, R12, R2, RZ ;  /* 0x000000020c0e7227 */ /* 0x004fe200078e00ff */
[----:B------:R-:W-:-:S02]  /*1090*/  SEL R7, R21, R16, !P2 ;  /* 0x0000001015077207 */ /* 0x000fc40005000000 */
[----:B------:R-:W-:Y:S01]  /*10a0*/  IADD3 R13, PT, PT, -R5, RZ, RZ ;  /* 0x000000ff050d7210 */ /* 0x000fe20007ffe1ff */
[----:B------:R-:W-:Y:S01]  /*10b0*/  IMAD.HI.U32 R6, R11, R2, RZ ;  /* 0x000000020b067227 */ /* 0x000fe200078e00ff */
[----:B------:R-:W-:-:S03]  /*10c0*/  @P0 SHF.R.U32.HI R12, RZ, R3, R14 ;  /* 0x00000003ff0c0219 */ /* 0x000fc6000001160e */
[----:B------:R-:W-:Y:S01]  /*10d0*/  IMAD R13, R4, R13, R20 ;  /* 0x0000000d040d7224 */ /* 0x000fe200078e0214 */
[----:B------:R-:W-:Y:S01]  /*10e0*/  @P0 SHF.R.U32.HI R11, RZ, R3, R6 ;  /* 0x00000003ff0b0219 */ /* 0x000fe20000011606 */
[----:B------:R-:W-:-:S04]  /*10f0*/  IMAD R12, R12, R9, RZ ;  /* 0x000000090c0c7224 */ /* 0x000fc800078e02ff */
[----:B------:R-:W-:Y:S01]  /*1100*/  IMAD R6, R11, R9, RZ ;  /* 0x000000090b067224 */ /* 0x000fe200078e02ff */
[----:B------:R-:W-:-:S04]  /*1110*/  ISETP.GE.AND P1, PT, R5, R12, PT ;  /* 0x0000000c0500720c */ /* 0x000fc80003f26270 */
[----:B------:R-:W-:Y:S01]  /*1120*/  ISETP.GE.OR P1, PT, R7, R6, P1 ;  /* 0x000000060700720c */ /* 0x000fe20000f26670 */
[----:B------:R-:W-:-:S05]  /*1130*/  IMAD.HI.U32 R6, R5, R2, RZ ;  /* 0x0000000205067227 */ /* 0x000fca00078e00ff */
[----:B------:R-:W-:-:S04]  /*1140*/  SHF.R.U32.HI R6, RZ, R3, R6 ;  /* 0x00000003ff067219 */ /* 0x000fc80000011606 */
[----:B------:R-:W-:-:S03]  /*1150*/  SEL R6, R5, R6, !P0 ;  /* 0x0000000605067207 */ /* 0x000fc60004000000 */
[----:B------:R-:W-:Y:S01]  /*1160*/  @!P1 IMAD.HI.U32 R8, R7, R2, RZ ;  /* 0x0000000207089227 */ /* 0x000fe200078e00ff */
[----:B------:R-:W-:-:S04]  /*1170*/  IADD3 R2, PT, PT, -R6, RZ, RZ ;  /* 0x000000ff06027210 */ /* 0x000fc80007ffe1ff */
[----:B------:R-:W-:Y:S01]  /*1180*/  @!P1 SHF.R.U32.HI R8, RZ, R3, R8 ;  /* 0x00000003ff089219 */ /* 0x000fe20000011608 */
[----:B------:R-:W-:-:S03]  /*1190*/  IMAD R2, R9, R2, R5 ;  /* 0x0000000209027224 */ /* 0x000fc600078e0205 */
[----:B------:R-:W-:-:S05]  /*11a0*/  @!P1 SEL R3, R7, R8, !P0 ;  /* 0x0000000807039207 */ /* 0x000fca0004000000 */
[--C-:B------:R-:W-:Y:S02]  /*11b0*/  @!P1 IMAD.IADD R6, R6, 0x1, -R3.reuse ;  /* 0x0000000106069824 */ /* 0x100fe400078e0a03 */
[----:B------:R-:W-:Y:S01]  /*11c0*/  @!P1 IMAD R3, R2, R11, R3 ;  /* 0x0000000b02039224 */ /* 0x000fe200078e0203 */
[----:B------:R-:W-:Y:S01]  /*11d0*/  IADD3 R2, PT, PT, -R7, RZ, RZ ;  /* 0x000000ff07027210 */ /* 0x000fe20007ffe1ff */
[----:B------:R-:W-:Y:S02]  /*11e0*/  @!P1 IMAD R5, R6, R9, R7 ;  /* 0x0000000906059224 */ /* 0x000fe400078e0207 */
[----:B------:R-:W-:Y:S02]  /*11f0*/  @!P1 IMAD.MOV.U32 R7, RZ, RZ, R3 ;  /* 0x000000ffff079224 */ /* 0x000fe400078e0003 */
[----:B------:R-:W-:Y:S02]  /*1200*/  IMAD R2, R10, R2, R21 ;  /* 0x000000020a027224 */ /* 0x000fe400078e0215 */
[----:B------:R-:W-:-:S02]  /*1210*/  IMAD R20, R5, R4, R13 ;  /* 0x0000000405147224 */ /* 0x000fc400078e020d */
[----:B------:R-:W-:Y:S02]  /*1220*/  IMAD R21, R7, R10, R2 ;  /* 0x0000000a07157224 */ /* 0x000fe400078e0202 */
.L_x_15:
[----:B------:R-:W1:Y:S01]  /*1230*/  LDCU UR4, c[0x0][0xb30] ;  /* 0x00016600ff0477ac */ /* 0x000e620008000800 */
[----:B------:R-:W2:Y:S08]  /*1240*/  S2UR UR37, SR_CgaCtaId ;  /* 0x00000000002579c3 */ /* 0x000eb00000008800 */
[----:B------:R-:W3:Y:S01]  /*1250*/  LDC R26, c[0x0][0xb24] ;  /* 0x0002c900ff1a7b82 */ /* 0x000ee20000000800 */
[----:B-1----:R-:W-:-:S09]  /*1260*/  UISETP.NE.AND UP1, UPT, UR4, 0x1, UPT ;  /* 0x000000010400788c */ /* 0x002fd2000bf25270 */
[----:B--2---:R-:W-:Y:S05]  /*1270*/  BRA.U UP1, `(.L_x_16) ;  /* 0x0000000101407547 */ /* 0x004fea000b800000 */
[----:B------:R-:W1:Y:S08]  /*1280*/  LDC.64 R4, c[0x0][0xb10] ;  /* 0x0002c400ff047b82 */ /* 0x000e700000000a00 */
[----:B------:R-:W2:Y:S08]  /*1290*/  LDC.64 R2, c[0x0][0xb18] ;  /* 0x0002c600ff027b82 */ /* 0x000eb00000000a00 */
[----:B------:R-:W4:Y:S08]  /*12a0*/  LDC R6, c[0x0][0xb20] ;  /* 0x0002c800ff067b82 */ /* 0x000f300000000800 */
[----:B------:R-:W3:Y:S01]  /*12b0*/  LDC R8, c[0x0][0xb0c] ;  /* 0x0002c300ff087b82 */ /* 0x000ee20000000800 */
[----:B-1----:R-:W-:-:S05]  /*12c0*/  IMAD.HI.U32 R4, R21, R4, RZ ;  /* 0x0000000415047227 */ /* 0x002fca00078e00ff */
[----:B------:R-:W-:Y:S01]  /*12d0*/  SHF.R.U32.HI R4, RZ, R5, R4 ;  /* 0x00000005ff047219 */ /* 0x000fe20000011604 */
[----:B--2---:R-:W-:Y:S01]  /*12e0*/  IMAD.HI.U32 R3, R20, R3, RZ ;  /* 0x0000000314037227 */ /* 0x004fe200078e00ff */
[----:B------:R-:W-:-:S04]  /*12f0*/  ISETP.NE.AND P0, PT, R2, 0x1, PT ;  /* 0x000000010200780c */ /* 0x000fc80003f05270 */
[----:B----4-:R-:W-:-:S04]  /*1300*/  SHF.R.U32.HI R3, RZ, R6, R3 ;  /* 0x00000006ff037219 */ /* 0x010fc80000011603 */
[----:B------:R-:W-:Y:S02]  /*1310*/  SEL R3, R20, R3, !P0 ;  /* 0x0000000314037207 */ /* 0x000fe40004000000 */
[----:B---3--:R-:W-:-:S04]  /*1320*/  ISETP.NE.AND P1, PT, R8, 0x1, PT ;  /* 0x000000010800780c */ /* 0x008fc80003f25270 */
[----:B------:R-:W-:-:S05]  /*1330*/  SEL R4, R21, R4, !P1 ;  /* 0x0000000415047207 */ /* 0x000fca0004800000 */
[----:B------:R-:W-:Y:S02]  /*1340*/  IMAD.IADD R5, R3, 0x1, -R4 ;  /* 0x0000000103057824 */ /* 0x000fe400078e0a04 */
[----:B------:R-:W-:Y:S02]  /*1350*/  IMAD.IADD R3, R4, 0x1, -R3 ;  /* 0x0000000104037824 */ /* 0x000fe400078e0a03 */
[----:B------:R-:W-:Y:S02]  /*1360*/  IMAD R21, R5, R8, R21 ;  /* 0x0000000805157224 */ /* 0x000fe400078e0215 */
[----:B------:R-:W-:-:S07]  /*1370*/  IMAD R20, R3, R2, R20 ;  /* 0x0000000203147224 */ /* 0x000fce00078e0214 */
.L_x_16:
[----:B------:R-:W-:Y:S01]  /*1380*/  BAR.SYNC.DEFER_BLOCKING 0x0 ;  /* 0x0000000000007b1d */ /* 0x000fe20000010000 */
[----:B------:R-:W-:Y:S01]  /*1390*/  UISETP.NE.AND UP1, UPT, UR8, 0x2, UPT ;  /* 0x000000020800788c */ /* 0x000fe2000bf25270 */
[----:B------:R-:W-:Y:S02]  /*13a0*/  ISETP.NE.OR P5, PT, R0, 0x2, !P5 ;  /* 0x000000020000780c */ /* 0x000fe40006fa5670 */
[----:B------:R-:W-:-:S06]  /*13b0*/  LOP3.LUT R2, R79, 0x1f, RZ, 0xc0, !PT ;  /* 0x0000001f4f027812 */ /* 0x000fcc00078ec0ff */
[----:B------:R-:W-:Y:S05]  /*13c0*/  BRA.U UP1, `(.L_x_17) ;  /* 0x0000001101f87547 */ /* 0x000fea000b800000 */
[----:B------:R-:W1:Y:S01]  /*13d0*/  LDCU UR13, c[0x0][0x38c] ;  /* 0x00007180ff0d77ac */ /* 0x000e620008000800 */
[----:B------:R-:W2:Y:S01]  /*13e0*/  LDC R9, c[0x0][0x370] ;  /* 0x0000dc00ff097b82 */ /* 0x000ea20000000800 */
[----:B------:R-:W-:Y:S01]  /*13f0*/  PLOP3.LUT P1, PT, PT, PT, UP2, 0x80, 0x8 ;  /* 0x000000000008781c */ /* 0x000fe20003f2f028 */
[----:B------:R-:W-:Y:S01]  /*1400*/  HFMA2 R12, -RZ, RZ, 0, 0 ;  /* 0x00000000ff0c7431 */ /* 0x000fe200000001ff */
[----:B------:R-:W-:Y:S01]  /*1410*/  ISETP.EQ.OR P4, PT, R2, RZ, P5 ;  /* 0x000000ff0200720c */ /* 0x000fe20002f82670 */
[----:B------:R-:W-:Y:S01]  /*1420*/  IMAD.MOV.U32 R15, RZ, RZ, 0x1 ;  /* 0x00000001ff0f7424 */ /* 0x000fe200078e00ff */
[----:B------:R-:W-:Y:S01]  /*1430*/  PLOP3.LUT P1, PT, P1, PT, PT, 0x8, 0x80 ;  /* 0x000000000080781c */ /* 0x000fe20000f2e170 */
[----:B------:R-:W-:Y:S01]  /*1440*/  IMAD.MOV.U32 R14, RZ, RZ, RZ ;  /* 0x000000ffff0e7224 */ /* 0x000fe200078e00ff */
[----:B------:R-:W-:Y:S01]  /*1450*/  MOV R8, 0x1 ;  /* 0x0000000100087802 */ /* 0x000fe20000000f00 */
[----:B------:R-:W4:Y:S01]  /*1460*/  LDC R0, c[0x0][0x374] ;  /* 0x0000dd00ff007b82 */ /* 0x000f220000000800 */
[----:B------:R-:W-:Y:S01]  /*1470*/  IMAD.MOV.U32 R10, RZ, RZ, RZ ;  /* 0x000000ffff0a7224 */ /* 0x000fe200078e00ff */
[----:B------:R-:W2:Y:S01]  /*1480*/  LDCU.64 UR22, c[0x0][0x348] ;  /* 0x00006900ff1677ac */ /* 0x000ea20008000a00 */
[----:B------:R-:W-:Y:S01]  /*1490*/  UMOV UR6, URZ ;  /* 0x000000ff00067c82 */ /* 0x000fe20008000000 */
[----:B-1----:R-:W-:-:S04]  /*14a0*/  UIADD3 UR5, UPT, UPT, UR13, 0x3f, URZ ;  /* 0x0000003f0d057890 */ /* 0x002fc8000fffe0ff */
[----:B------:R-:W-:-:S04]  /*14b0*/  USHF.R.S32.HI UR4, URZ, 0x1f, UR5 ;  /* 0x0000001fff047899 */ /* 0x000fc80008011405 */
[----:B------:R-:W-:-:S04]  /*14c0*/  ULEA.HI UR4, UR4, UR5, URZ, 0x6 ;  /* 0x0000000504047291 */ /* 0x000fc8000f8f30ff */
[----:B------:R-:W-:Y:S02]  /*14d0*/  USHF.R.S32.HI UR15, URZ, 0x6, UR4 ;  /* 0x00000006ff0f7899 */ /* 0x000fe40008011404 */
[----:B------:R-:W-:Y:S02]  /*14e0*/  UIADD3 UR4, UPT, UPT, UR13, -0x1, URZ ;  /* 0xffffffff0d047890 */ /* 0x000fe4000fffe0ff */
[----:B------:R-:W-:Y:S02]  /*14f0*/  UISETP.LT.U32.AND UP0, UPT, UR15, 0x6, UPT ;  /* 0x000000060f00788c */ /* 0x000fe4000bf01070 */
[----:B------:R-:W-:Y:S02]  /*1500*/  UISETP.GE.U32.AND UP1, UPT, UR4, -0x7f, UPT ;  /* 0xffffff810400788c */ /* 0x000fe4000bf26070 */
[----:B------:R-:W-:Y:S02]  /*1510*/  USEL UR14, UR15, 0x6, UP0 ;  /* 0x000000060f0e7887 */ /* 0x000fe40008000000 */
[----:B------:R-:W-:-:S02]  /*1520*/  UIADD3 UR13, UPT, UPT, UR13, 0x7e, URZ ;  /* 0x0000007e0d0d7890 */ /* 0x000fc4000fffe0ff */
[----:B------:R-:W-:Y:S02]  /*1530*/  UIADD3 UR5, UPT, UPT, UR14, -0x1, URZ ;  /* 0xffffffff0e057890 */ /* 0x000fe4000fffe0ff */
[----:B------:R-:W-:-:S03]  /*1540*/  UIADD3 UR7, UPT, UPT, UR15, -UR14, URZ ;  /* 0x8000000e0f077290 */ /* 0x000fc6000fffe0ff */
[----:B------:R-:W-:-:S04]  /*1550*/  @UP1 UIADD3 UR5, UPT, UPT, UR14, URZ, URZ ;  /* 0x000000ff0e051290 */ /* 0x000fc8000fffe0ff */
[----:B--2---:R-:W-:-:S12]  /*1560*/  UIADD3 UR5, UPT, UPT, UR5, 0x1, URZ ;  /* 0x0000000105057890 */ /* 0x004fd8000fffe0ff */
.L_x_35:
[----:B------:R-:W-:Y:S01]  /*1570*/  UISETP.NE.AND UP0, UPT, UR37, URZ, UPT ;  /* 0x000000ff2500728c */ /* 0x000fe2000bf05270 */
[----:B------:R-:W1:Y:S08]  /*1580*/  S2UR UR37, SR_CgaCtaId ;  /* 0x00000000002579c3 */ /* 0x000e700000008800 */
[----:B------:R-:W-:Y:S05]  /*1590*/  BRA.U UP0, `(.L_x_18) ;  /* 0x0000000100347547 */ /* 0x000fea000b800000 */
[----:B------:R-:W2:Y:S01]  /*15a0*/  S2R R2, SR_CgaCtaId ;  /* 0x0000000000027919 */ /* 0x000ea20000008800 */
[----:B------:R-:W-:-:S04]  /*15b0*/  MOV R3, 0x400 ;  /* 0x0000040000037802 */ /* 0x000fc80000000f00 */
[----:B--2---:R-:W-:Y:S02]  /*15c0*/  LEA R3, R2, R3, 0x18 ;  /* 0x0000000302037211 */ /* 0x004fe400078ec0ff */
[----:B------:R-:W-:-:S03]  /*15d0*/  SHF.L.U32 R2, R8, 0x1f, RZ ;  /* 0x0000001f08027819 */ /* 0x000fc600000006ff */
[----:B------:R-:W-:-:S04]  /*15e0*/  IMAD R3, R10, 0x8, R3 ;  /* 0x000000080a037824 */ /* 0x000fc800078e0203 */
[----:B------:R-:W2:Y:S02]  /*15f0*/  SYNCS.PHASECHK.TRANS64.TRYWAIT P0, [R3+URZ+0x110], R2 ;  /* 0x00011002030075a7 */ /* 0x000ea400080011ff */
[----:B--2---:R-:W-:Y:S05]  /*1600*/  @!P0 BRA `(.L_x_19) ;  /* 0x0000005c00ac8947 */ /* 0x004fea0003800000 */
.L_x_117:
[----:B------:R-:W-:Y:S01]  /*1610*/  VIADD R10, R10, 0x1 ;  /* 0x000000010a0a7836 */ /* 0x000fe20000000000 */
[----:B------:R2:W-:Y:S04]  /*1620*/  SYNCS.ARRIVE.TRANS64.A1T0 RZ, [R3+URZ+0x100], RZ ;  /* 0x000100ff03ff79a7 */ /* 0x0005e800081000ff */
[----:B------:R-:W-:-:S04]  /*1630*/  ISETP.NE.AND P0, PT, R10, 0x2, PT ;  /* 0x000000020a00780c */ /* 0x000fc80003f05270 */
[----:B------:R-:W-:Y:S02]  /*1640*/  SEL R10, R10, RZ, P0 ;  /* 0x000000ff0a0a7207 */ /* 0x000fe40000000000 */
[----:B--2---:R-:W-:-:S04]  /*1650*/  SEL R3, RZ, 0x1, P0 ;  /* 0x00000001ff037807 */ /* 0x004fc80000000000 */
[----:B------:R-:W-:-:S07]  /*1660*/  LOP3.LUT R8, R8, R3, RZ, 0x3c, !PT ;  /* 0x0000000308087212 */ /* 0x000fce00078e3cff */
.L_x_18:
[----:B------:R-:W-:Y:S01]  /*1670*/  UMOV UR4, 0x400 ;  /* 0x0000040000047882 */ /* 0x000fe20000000000 */
[----:B------:R-:W-:Y:S01]  /*1680*/  SHF.L.U32 R2, R15, 0x1f, RZ ;  /* 0x0000001f0f027819 */ /* 0x000fe200000006ff */
[----:B-1----:R-:W-:Y:S01]  /*1690*/  ULEA UR4, UR37, UR4, 0x18 ;  /* 0x0000000425047291 */ /* 0x002fe2000f8ec0ff */
[----:B------:R-:W-:Y:S01]  /*16a0*/  R2UR UR35, R21 ;  /* 0x00000000152372ca */ /* 0x000fe200000e0000 */
[----:B------:R-:W-:Y:S01]  /*16b0*/  UISETP.GE.U32.AND UP0, UPT, UR13, 0x7f, UPT ;  /* 0x0000007f0d00788c */ /* 0x000fe2000bf06070 */
[----:B------:R-:W-:Y:S01]  /*16c0*/  R2UR UR19, R20 ;  /* 0x00000000141372ca */ /* 0x000fe200000e0000 */
[----:B------:R-:W-:Y:S01]  /*16d0*/  ULEA UR8, UR6, UR4, 0x3 ;  /* 0x0000000406087291 */ /* 0x000fe2000f8e18ff */
[----:B------:R-:W-:-:S08]  /*16e0*/  UMOV UR29, URZ ;  /* 0x000000ff001d7c82 */ /* 0x000fd00008000000 */
[----:B------:R1:W2:Y:S01]  /*16f0*/  SYNCS.PHASECHK.TRANS64.TRYWAIT P0, [UR8+0x30], R2 ;  /* 0x00003002ff0075a7 */ /* 0x0002a20008001108 */
[----:B------:R-:W-:Y:S02]  /*1700*/  USHF.L.U32 UR35, UR35, 0x6, URZ ;  /* 0x0000000623237899 */ /* 0x000fe400080006ff */
[----:B------:R-:W-:Y:S01]  /*1710*/  USHF.L.U32 UR19, UR19, 0x6, URZ ;  /* 0x0000000613137899 */ /* 0x000fe200080006ff */
[----:B------:R-:W-:Y:S11]  /*1720*/  BRA.U !UP0, `(.L_x_20) ;  /* 0x0000000108d47547 */ /* 0x000ff6000b800000 */
[----:B------:R-:W-:Y:S01]  /*1730*/  UMOV UR21, URZ ;  /* 0x000000ff00157c82 */ /* 0x000fe20008000000 */
[----:B------:R-:W-:-:S05]  /*1740*/  UMOV UR42, UR6 ;  /* 0x00000006002a7c82 */ /* 0x000fca0008000000 */
.L_x_25:
[----:B-1----:R-:W-:Y:S01]  /*1750*/  ULEA UR33, UR42, UR4, 0x3 ;  /* 0x000000042a217291 */ /* 0x002fe2000f8e18ff */
[----:B--2---:R-:W-:Y:S01]  /*1760*/  @!P5 MOV R3, 0x8000 ;  /* 0x000080000003d802 */ /* 0x004fe20000000f00 */
[----:B--2---:R-:W-:Y:S10]  /*1770*/  @P0 BRA `(.L_x_21) ;  /* 0x00000000000c0947 */ /* 0x004ff40003800000 */
[----:B------:R-:W-:-:S04]  /*1780*/  SHF.L.U32 R5, R15, 0x1f, RZ ;  /* 0x0000001f0f057819 */ /* 0x000fc800000006ff */
[----:B------:R-:W2:Y:S02]  /*1790*/  SYNCS.PHASECHK.TRANS64.TRYWAIT P0, [UR33+0x30], R5 ;  /* 0x00003005ff0075a7 */ /* 0x000ea40008001121 */
[----:B--2---:R-:W-:Y:S05]  /*17a0*/  @!P0 BRA `(.L_x_22) ;  /* 0x0000005c00588947 */ /* 0x004fea0003800000 */
.L_x_21:
[----:B------:R2:W-:Y:S01]  /*17b0*/  @!P5 SYNCS.ARRIVE.TRANS64 RZ, [UR33], R3 ;  /* 0x00000003ffffd9a7 */ /* 0x0005e20008000021 */
[----:B------:R-:W-:Y:S04]  /*17c0*/  BSSY.RECONVERGENT B0, `(.L_x_23) ;  /* 0x0000003000007945 */ /* 0x000fe80003800200 */
[----:B------:R-:W-:Y:S05]  /*17d0*/  @P4 BRA `(.L_x_24) ;  /* 0x0000000000044947 */ /* 0x000fea0003800000 */
[----:B------:R-:W-:Y:S05]  /*17e0*/  BPT.TRAP 0x1 ;  /* 0x000000040000795c */ /* 0x000fea0000300000 */
.L_x_24:
[----:B------:R-:W-:Y:S05]  /*17f0*/  BSYNC.RECONVERGENT B0 ;  /* 0x0000000000007941 */ /* 0x000fea0003800200 */
.L_x_23:
[----:B------:R-:W-:Y:S02]  /*1800*/  UIADD3 UR6, UPT, UPT, UR42, 0x1, URZ ;  /* 0x000000012a067890 */ /* 0x000fe4000fffe0ff */
[----:B------:R-:W-:Y:S02]  /*1810*/  UIADD3 UR40, UP1, UPT, UR22, 0x80, URZ ;  /* 0x0000008016287890 */ /* 0x000fe4000ff3e0ff */
[----:B------:R-:W-:Y:S02]  /*1820*/  UISETP.NE.AND UP0, UPT, UR6, 0x6, UPT ;  /* 0x000000060600788c */ /* 0x000fe4000bf05270 */
[----:B------:R-:W-:Y:S02]  /*1830*/  USHF.L.U32 UR34, UR21, 0x6, URZ ;  /* 0x0000000615227899 */ /* 0x000fe400080006ff */
[----:B------:R-:W-:Y:S02]  /*1840*/  USEL UR9, URZ, 0x1, UP0 ;  /* 0x00000001ff097887 */ /* 0x000fe40008000000 */
[----:B------:R-:W-:-:S02]  /*1850*/  USEL UR6, UR6, URZ, UP0 ;  /* 0x000000ff06067287 */ /* 0x000fc40008000000 */
[----:B------:R-:W-:Y:S02]  /*1860*/  UIADD3 UR38, UP0, UPT, UR22, 0x180, URZ ;  /* 0x0000018016267890 */ /* 0x000fe4000ff1e0ff */
[----:B------:R-:W-:Y:S01]  /*1870*/  ULEA UR8, UR6, UR4, 0x3 ;  /* 0x0000000406087291 */ /* 0x000fe2000f8e18ff */
[----:B------:R-:W-:Y:S01]  /*1880*/  LOP3.LUT R15, R15, UR9, RZ, 0x3c, !PT ;  /* 0x000000090f0f7c12 */ /* 0x000fe2000f8e3cff */
[----:B------:R-:W-:Y:S02]  /*1890*/  UIADD3.X UR41, UPT, UPT, URZ, UR23, URZ, UP1, !UPT ;  /* 0x00000017ff297290 */ /* 0x000fe40008ffe4ff */
[----:B------:R-:W-:Y:S01]  /*18a0*/  UIADD3 UR26, UPT, UPT, UR34, 0x20, URZ ;  /* 0x00000020221a7890 */ /* 0x000fe2000fffe0ff */
[----:B-1----:R-:W-:Y:S01]  /*18b0*/  SHF.L.U32 R2, R15, 0x1f, RZ ;  /* 0x0000001f0f027819 */ /* 0x002fe200000006ff */
[----:B------:R-:W-:Y:S01]  /*18c0*/  UIADD3.X UR39, UPT, UPT, URZ, UR23, URZ, UP0, !UPT ;  /* 0x00000017ff277290 */ /* 0x000fe200087fe4ff */
[----:B------:R-:W-:Y:S02]  /*18d0*/  UMOV UR30, 0x0 ;  /* 0x00000000001e7882 */ /* 0x000fe40000000000 */
[----:B------:R1:W1:Y:S01]  /*18e0*/  SYNCS.PHASECHK.TRANS64.TRYWAIT P0, [UR8+0x30], R2 ;  /* 0x00003002ff0075a7 */ /* 0x0002620008001108 */
[----:B------:R-:W-:Y:S01]  /*18f0*/  ULEA UR8, UR42, UR4, 0xe ;  /* 0x000000042a087291 */ /* 0x000fe2000f8e70ff */
[----:B------:R-:W-:Y:S01]  /*1900*/  UMOV UR31, 0x10000000 ;  /* 0x10000000001f7882 */ /* 0x000fe20000000000 */
[----:B------:R-:W-:-:S02]  /*1910*/  UMOV UR25, UR33 ;  /* 0x0000002100197c82 */ /* 0x000fc40008000000 */
[----:B------:R-:W-:Y:S02]  /*1920*/  UIADD3 UR32, UPT, UPT, UR8, 0x6800, URZ ;  /* 0x0000680008207890 */ /* 0x000fe4000fffe0ff */
[----:B------:R-:W-:Y:S02]  /*1930*/  UIADD3 UR24, UPT, UPT, UR8, 0x8800, URZ ;  /* 0x0000880008187890 */ /* 0x000fe4000fffe0ff */
[----:B------:R-:W-:Y:S02]  /*1940*/  UIADD3 UR16, UPT, UPT, UR8, 0x1e800, URZ ;  /* 0x0001e80008107890 */ /* 0x000fe4000fffe0ff */
[----:B------:R-:W-:Y:S01]  /*1950*/  UIADD3 UR8, UPT, UPT, UR8, 0x20800, URZ ;  /* 0x0002080008087890 */ /* 0x000fe2000fffe0ff */
[----:B------:R-:W-:Y:S01]  /*1960*/  UMOV UR27, UR35 ;  /* 0x00000023001b7c82 */ /* 0x000fe20008000000 */
[----:B------:R-:W-:Y:S01]  /*1970*/  UMOV UR28, UR36 ;  /* 0x00000024001c7c82 */ /* 0x000fe20008000000 */
[----:B------:R-:W-:Y:S01]  /*1980*/  UMOV UR17, UR33 ;  /* 0x0000002100117c82 */ /* 0x000fe20008000000 */
[----:B------:R-:W-:Y:S01]  /*1990*/  UMOV UR20, UR36 ;  /* 0x0000002400147c82 */ /* 0x000fe20008000000 */
[----:B------:R-:W-:Y:S01]  /*19a0*/  UMOV UR18, UR34 ;  /* 0x0000002200127c82 */ /* 0x000fe20008000000 */
[----:B------:R1:W-:Y:S01]  /*19b0*/  UTMALDG.3D [UR32], [UR40], desc[UR30] ;  /* 0x00001e20280075b4 */ /* 0x0003e20008011000 */
[----:B------:R-:W-:Y:S01]  /*19c0*/  UMOV UR11, UR19 ;  /* 0x00000013000b7c82 */ /* 0x000fe20008000000 */
[----:B------:R-:W-:Y:S01]  /*19d0*/  UMOV UR12, UR36 ;  /* 0x00000024000c7c82 */ /* 0x000fe20008000000 */
[----:B------:R-:W-:Y:S01]  /*19e0*/  UMOV UR9, UR33 ;  /* 0x0000002100097c82 */ /* 0x000fe20008000000 */
[----:B------:R-:W-:Y:S01]  /*19f0*/  UMOV UR10, UR26 ;  /* 0x0000001a000a7c82 */ /* 0x000fe20008000000 */
[----:B------:R-:W-:Y:S01]  /*1a00*/  UIADD3 UR21, UPT, UPT, UR21, 0x1, URZ ;  /* 0x0000000115157890 */ /* 0x000fe2000fffe0ff */
[----:B------:R-:W-:Y:S01]  /*1a10*/  UMOV UR29, UR5 ;  /* 0x00000005001d7c82 */ /* 0x000fe20008000000 */
[----:B------:R1:W-:Y:S02]  /*1a20*/  UTMALDG.3D [UR24], [UR40], desc[UR30] ;  /* 0x00001e18280075b4 */ /* 0x0003e40008011000 */
[----:B------:R-:W-:Y:S01]  /*1a30*/  UISETP.NE.AND UP0, UPT, UR21, UR5, UPT ;  /* 0x000000051500728c */ /* 0x000fe2000bf05270 */
[----:B------:R-:W-:Y:S01]  /*1a40*/  UMOV UR42, UR6 ;  /* 0x00000006002a7c82 */ /* 0x000fe20008000000 */
[----:B------:R1:W-:Y:S01]  /*1a50*/  UTMALDG.3D [UR16], [UR38], desc[UR30] ;  /* 0x00001e10260075b4 */ /* 0x0003e20008011000 */
[----:B------:R1:W-:Y:S06]  /*1a60*/  UTMALDG.3D [UR8], [UR38], desc[UR30] ;  /* 0x00001e08260075b4 */ /* 0x0003ec0008011000 */
[----:B------:R-:W-:Y:S05]  /*1a70*/  BRA.U UP0, `(.L_x_25) ;  /* 0xfffffffd00347547 */ /* 0x000fea000b83ffff */
.L_x_20:
[----:B-1----:R-:W-:Y:S01]  /*1a80*/  ULEA UR8, UR6, UR4, 0x3 ;  /* 0x0000000406087291 */ /* 0x002fe2000f8e18ff */
[----:B------:R-:W-:Y:S01]  /*1a90*/  SHF.L.U32 R2, R15, 0x1f, RZ ;  /* 0x0000001f0f027819 */ /* 0x000fe200000006ff */
[----:B------:R-:W-:Y:S01]  /*1aa0*/  @!P1 SYNCS.ARRIVE.TRANS64.A1T0 RZ, [UR4+0x98], RZ ;  /* 0x000098ffffff99a7 */ /* 0x000fe20008100004 */
[----:B------:R-:W-:-:S06]  /*1ab0*/  UISETP.GT.AND UP0, UPT, UR15, UR14, UPT ;  /* 0x0000000e0f00728c */ /* 0x000fcc000bf04270 */
[----:B--2---:R1:W2:Y:S03]  /*1ac0*/  SYNCS.PHASECHK.TRANS64.TRYWAIT P0, [UR8+0x30], R2 ;  /* 0x00003002ff0075a7 */ /* 0x0042a60008001108 */
[----:B------:R-:W-:Y:S05]  /*1ad0*/  BRA.U !UP0, `(.L_x_26) ;  /* 0x0000000108d07547 */ /* 0x000fea000b800000 */
[----:B------:R-:W-:Y:S01]  /*1ae0*/  UIADD3 UR21, UPT, UPT, UR7, UR29, URZ ;  /* 0x0000001d07157290 */ /* 0x000fe2000fffe0ff */
[----:B------:R-:W-:-:S11]  /*1af0*/  UMOV UR42, UR6 ;  /* 0x00000006002a7c82 */ /* 0x000fd60008000000 */
.L_x_31:
[----:B-1----:R-:W-:Y:S01]  /*1b00*/  ULEA UR33, UR42, UR4, 0x3 ;  /* 0x000000042a217291 */ /* 0x002fe2000f8e18ff */
[----:B--2---:R-:W-:Y:S01]  /*1b10*/  @!P5 MOV R3, 0x8000 ;  /* 0x000080000003d802 */ /* 0x004fe20000000f00 */
[----:B--2---:R-:W-:Y:S10]  /*1b20*/  @P0 BRA `(.L_x_27) ;  /* 0x00000000000c0947 */ /* 0x004ff40003800000 */
[----:B------:R-:W-:-:S04]  /*1b30*/  SHF.L.U32 R5, R15, 0x1f, RZ ;  /* 0x0000001f0f057819 */ /* 0x000fc800000006ff */
[----:B------:R-:W2:Y:S02]  /*1b40*/  SYNCS.PHASECHK.TRANS64.TRYWAIT P0, [UR33+0x30], R5 ;  /* 0x00003005ff0075a7 */ /* 0x000ea40008001121 */
[----:B--2---:R-:W-:Y:S05]  /*1b50*/  @!P0 BRA `(.L_x_28) ;  /* 0x0000005800848947 */ /* 0x004fea0003800000 */
.L_x_27:
[----:B------:R2:W-:Y:S01]  /*1b60*/  @!P5 SYNCS.ARRIVE.TRANS64 RZ, [UR33], R3 ;  /* 0x00000003ffffd9a7 */ /* 0x0005e20008000021 */
[----:B------:R-:W-:Y:S04]  /*1b70*/  BSSY.RECONVERGENT B0, `(.L_x_29) ;  /* 0x0000003000007945 */ /* 0x000fe80003800200 */
[----:B------:R-:W-:Y:S05]  /*1b80*/  @P4 BRA `(.L_x_30) ;  /* 0x0000000000044947 */ /* 0x000fea0003800000 */
[----:B------:R-:W-:Y:S05]  /*1b90*/  BPT.TRAP 0x1 ;  /* 0x000000040000795c */ /* 0x000fea0000300000 */
.L_x_30:
[----:B------:R-:W-:Y:S05]  /*1ba0*/  BSYNC.RECONVERGENT B0 ;  /* 0x0000000000007941 */ /* 0x000fea0003800200 */
.L_x_29:
        /* <DEDUP_REMOVED lines=31> */
[----:B------:R-:W-:Y:S01]  /*1da0*/  UMOV UR10, UR26 ;  /* 0x0000001a000a7c82 */ /* 0x000fe20008000000 */
[----:B------:R-:W-:Y:S01]  /*1db0*/  UIADD3 UR29, UPT, UPT, UR29, 0x1, URZ ;  /* 0x000000011d1d7890 */ /* 0x000fe2000fffe0ff */
[----:B------:R1:W-:Y:S01]  /*1dc0*/  UTMALDG.3D [UR24], [UR40], desc[UR30] ;  /* 0x00001e18280075b4 */ /* 0x0003e20008011000 */
[----:B------:R-:W-:-:S02]  /*1dd0*/  UMOV UR42, UR6 ;  /* 0x00000006002a7c82 */ /* 0x000fc40008000000 */
[----:B------:R-:W-:Y:S01]  /*1de0*/  UISETP.NE.AND UP0, UPT, UR29, UR21, UPT ;  /* 0x000000151d00728c */ /* 0x000fe2000bf05270 */
[----:B------:R1:W-:Y:S01]  /*1df0*/  UTMALDG.3D [UR16], [UR38], desc[UR30] ;  /* 0x00001e10260075b4 */ /* 0x0003e20008011000 */
[----:B------:R1:W-:Y:S07]  /*1e00*/  UTMALDG.3D [UR8], [UR38], desc[UR30] ;  /* 0x00001e08260075b4 */ /* 0x0003ee0008011000 */
[----:B------:R-:W-:Y:S05]  /*1e10*/  BRA.U UP0, `(.L_x_31) ;  /* 0xfffffffd00387547 */ /* 0x000fea000b83ffff */
.L_x_26:
[----:B-1----:R-:W-:Y:S01]  /*1e20*/  LEA R2, R14, UR4, 0x3 ;  /* 0x000000040e027c11 */ /* 0x002fe2000f8e18ff */
[----:B------:R-:W-:Y:S01]  /*1e30*/  NOP ;  /* 0x0000000000007918 */ /* 0x000fe20000000000 */
[----:B--2---:R-:W-:Y:S02]  /*1e40*/  SHF.L.U32 R3, R12, 0x1f, RZ ;  /* 0x0000001f0c037819 */ /* 0x004fe400000006ff */
[----:B------:R-:W-:Y:S02]  /*1e50*/  LEA R4, R14, UR4, 0x4 ;  /* 0x000000040e047c11 */ /* 0x000fe4000f8e20ff */
[----:B------:R-:W1:Y:S02]  /*1e60*/  SYNCS.PHASECHK.TRANS64.TRYWAIT P0, [R2+URZ+0xa0], R3 ;  /* 0x0000a003020075a7 */ /* 0x000e6400080011ff */
[----:B-1----:R-:W-:Y:S05]  /*1e70*/  @!P0 BRA `(.L_x_32) ;  /* 0x0000005400d48947 */ /* 0x002fea0003800000 */
.L_x_120:
[----:B------:R-:W2:Y:S01]  /*1e80*/  LDS.128 R4, [R4+0x130] ;  /* 0x0001300004047984 */ /* 0x000ea20000000c00 */
[----:B---3--:R-:W-:Y:S01]  /*1e90*/  ISETP.GE.AND P0, PT, R26, 0x1, PT ;  /* 0x000000011a00780c */ /* 0x008fe20003f06270 */
[----:B-1----:R-:W-:Y:S01]  /*1ea0*/  VIADD R2, R2, 0xb0 ;  /* 0x000000b002027836 */ /* 0x002fe20000000000 */
[----:B------:R-:W-:Y:S01]  /*1eb0*/  @!PT LDS RZ, [RZ] ;  /* 0x00000000fffff984 */ /* 0x000fe20000000800 */
[----:B------:R-:W-:Y:S01]  /*1ec0*/  @!PT LDS RZ, [RZ] ;  /* 0x00000000fffff984 */ /* 0x000fe20000000800 */
[----:B------:R-:W-:Y:S01]  /*1ed0*/  @!PT LDS RZ, [RZ] ;  /* 0x00000000fffff984 */ /* 0x000fe20000000800 */
[----:B------:R-:W-:Y:S01]  /*1ee0*/  @!PT LDS RZ, [RZ] ;  /* 0x00000000fffff984 */ /* 0x000fe20000000800 */
[----:B------:R1:W-:Y:S06]  /*1ef0*/  MEMBAR.ALL.CTA ;  /* 0x0000000000007992 */ /* 0x0003ec0000008000 */
[----:B-1----:R-:W1:Y:S01]  /*1f00*/  FENCE.VIEW.ASYNC.S ;  /* 0x00000000000073c6 */ /* 0x002e620000000000 */
[----:B------:R-:W-:-:S04]  /*1f10*/  PRMT R2, RZ, 0x654, R2 ;  /* 0x00000654ff027816 */ /* 0x000fc80000000002 */
[----:B-1----:R1:W-:Y:S01]  /*1f20*/  SYNCS.ARRIVE.TRANS64.RED.A1T0 RZ, [R2+URZ], RZ ;  /* 0x000000ff02ff79a7 */ /* 0x0023e200081004ff */
[----:B--2---:R-:W-:-:S13]  /*1f30*/  LOP3.LUT P2, RZ, R6, 0x1, RZ, 0xc0, !PT ;  /* 0x0000000106ff7812 */ /* 0x004fda000784c0ff */
[----:B------:R-:W-:Y:S01]  /*1f40*/  @P2 SHF.R.U32.HI R3, RZ, 0x10, R5 ;  /* 0x00000010ff032819 */ /* 0x000fe20000011605 */
[----:B------:R-:W-:Y:S01]  /*1f50*/  VOTEU.ANY UP0, P2 ;  /* 0x0000000000ff7886 */ /* 0x000fe20001000100 */
[----:B------:R-:W-:Y:S02]  /*1f60*/  @P2 MOV R13, R4 ;  /* 0x00000004000d2202 */ /* 0x000fe40000000f00 */
[----:B------:R-:W-:Y:S02]  /*1f70*/  @P2 R2UR.BROADCAST UR8, R3 ;  /* 0x00000000030822ca */ /* 0x000fe400008e0000 */
[----:B------:R-:W-:-:S11]  /*1f80*/  @P2 LOP3.LUT R11, R5, 0xffff, RZ, 0xc0, !PT ;  /* 0x0000ffff050b2812 */ /* 0x000fd600078ec0ff */
[----:B------:R-:W-:Y:S01]  /*1f90*/  @UP0 UMOV UR36, UR8 ;  /* 0x0000000800240c82 */ /* 0x000fe20008000000 */
[----:B-1----:R-:W-:Y:S05]  /*1fa0*/  @!P0 BRA `(.L_x_33) ;  /* 0x0000000000b88947 */ /* 0x002fea0003800000 */
[----:B------:R-:W4:Y:S01]  /*1fb0*/  LDC.64 R4, c[0x0][0xb18] ;  /* 0x0002c600ff047b82 */ /* 0x000f220000000a00 */
[----:B------:R-:W-:-:S07]  /*1fc0*/  ISETP.NE.AND P3, PT, R26, 0x1, PT ;  /* 0x000000011a00780c */ /* 0x000fce0003f65270 */
[----:B------:R-:W1:Y:S08]  /*1fd0*/  LDC.64 R6, c[0x0][0xb10] ;  /* 0x0002c400ff067b82 */ /* 0x000e700000000a00 */
[----:B------:R-:W2:Y:S08]  /*1fe0*/  LDC R16, c[0x0][0xb20] ;  /* 0x0002c800ff107b82 */ /* 0x000eb00000000800 */
[----:B------:R-:W3:Y:S01]  /*1ff0*/  LDC R18, c[0x0][0xb0c] ;  /* 0x0002c300ff127b82 */ /* 0x000ee20000000800 */
[----:B----4-:R-:W-:Y:S01]  /*2000*/  IMAD.HI.U32 R17, R0, R5, RZ ;  /* 0x0000000500117227 */ /* 0x010fe200078e00ff */
[----:B------:R-:W-:-:S03]  /*2010*/  ISETP.NE.AND P0, PT, R4, 0x1, PT ;  /* 0x000000010400780c */ /* 0x000fc60003f05270 */
[----:B------:R-:W-:-:S03]  /*2020*/  IMAD.HI.U32 R5, R11, R5, RZ ;  /* 0x000000050b057227 */ /* 0x000fc600078e00ff */
[----:B------:R-:W4:Y:S01]  /*2030*/  LDC.64 R2, c[0x0][0xb28] ;  /* 0x0002ca00ff027b82 */ /* 0x000f220000000a00 */
[----:B-1----:R-:W-:-:S04]  /*2040*/  IMAD.HI.U32 R20, R9, R6, RZ ;  /* 0x0000000609147227 */ /* 0x002fc800078e00ff */
[----:B------:R-:W-:Y:S01]  /*2050*/  IMAD.HI.U32 R22, R13, R6, RZ ;  /* 0x000000060d167227 */ /* 0x000fe200078e00ff */
[----:B------:R-:W-:Y:S02]  /*2060*/  SHF.R.U32.HI R20, RZ, R7, R20 ;  /* 0x00000007ff147219 */ /* 0x000fe40000011614 */
[-C--:B--2---:R-:W-:Y:S02]  /*2070*/  SHF.R.U32.HI R17, RZ, R16.reuse, R17 ;  /* 0x00000010ff117219 */ /* 0x084fe40000011611 */
[----:B------:R-:W-:Y:S02]  /*2080*/  SHF.R.U32.HI R16, RZ, R16, R5 ;  /* 0x00000010ff107219 */ /* 0x000fe40000011605 */
[----:B------:R-:W-:Y:S02]  /*2090*/  SEL R17, R0, R17, !P0 ;  /* 0x0000001100117207 */ /* 0x000fe40004000000 */
[----:B------:R-:W-:Y:S02]  /*20a0*/  SHF.R.U32.HI R22, RZ, R7, R22 ;  /* 0x00000007ff167219 */ /* 0x000fe40000011616 */
[----:B---3--:R-:W-:-:S02]  /*20b0*/  ISETP.NE.AND P1, PT, R18, 0x1, PT ;  /* 0x000000011200780c */ /* 0x008fc40003f25270 */
[----:B------:R-:W-:Y:S02]  /*20c0*/  SEL R5, R11, R16, !P0 ;  /* 0x000000100b057207 */ /* 0x000fe40004000000 */
[----:B------:R-:W-:Y:S02]  /*20d0*/  SEL R19, R9, R20, !P1 ;  /* 0x0000001409137207 */ /* 0x000fe40004800000 */
[----:B------:R-:W-:Y:S01]  /*20e0*/  SEL R7, R13, R22, !P1 ;  /* 0x000000160d077207 */ /* 0x000fe20004800000 */
[----:B----4-:R-:W-:-:S04]  /*20f0*/  IMAD.HI.U32 R20, R17, R2, RZ ;  /* 0x0000000211147227 */ /* 0x010fc800078e00ff */
[----:B------:R-:W-:Y:S01]  /*2100*/  IMAD.HI.U32 R6, R19, R2, RZ ;  /* 0x0000000213067227 */ /* 0x000fe200078e00ff */
[----:B------:R-:W-:-:S04]  /*2110*/  @P3 SHF.R.U32.HI R17, RZ, R3, R20 ;  /* 0x00000003ff113219 */ /* 0x000fc80000011614 */
        /* <DEDUP_REMOVED lines=8> */
[----:B------:R-:W-:-:S04]  /*21a0*/  @!P0 IMAD.HI.U32 R16, R7, R2, RZ ;  /* 0x0000000207108227 */ /* 0x000fc800078e00ff */
[----:B------:R-:W-:Y:S01]  /*21b0*/  IMAD.MOV R2, RZ, RZ, -R6 ;  /* 0x000000ffff027224 */ /* 0x000fe200078e0a06 */
[----:B------:R-:W-:-:S03]  /*21c0*/  @!P0 SHF.R.U32.HI R16, RZ, R3, R16 ;  /* 0x00000003ff108219 */ /* 0x000fc60000011610 */
[----:B------:R-:W-:Y:S01]  /*21d0*/  IMAD R2, R26, R2, R5 ;  /* 0x000000021a027224 */ /* 0x000fe200078e0205 */
[----:B------:R-:W-:Y:S02]  /*21e0*/  @!P0 SEL R3, R7, R16, !P3 ;  /* 0x0000001007038207 */ /* 0x000fe40005800000 */
[----:B------:R-:W-:-:S03]  /*21f0*/  IADD3 R16, PT, PT, -R5, RZ, RZ ;  /* 0x000000ff05107210 */ /* 0x000fc60007ffe1ff */
[--C-:B------:R-:W-:Y:S02]  /*2200*/  @!P0 IMAD.IADD R6, R6, 0x1, -R3.reuse ;  /* 0x0000000106068824 */ /* 0x100fe400078e0a03 */
[----:B------:R-:W-:Y:S01]  /*2210*/  @!P0 IMAD R3, R2, R19, R3 ;  /* 0x0000001302038224 */ /* 0x000fe200078e0203 */
[----:B------:R-:W-:Y:S01]  /*2220*/  IADD3 R2, PT, PT, -R7, RZ, RZ ;  /* 0x000000ff07027210 */ /* 0x000fe20007ffe1ff */
[----:B------:R-:W-:Y:S02]  /*2230*/  @!P0 IMAD R5, R26, R6, R7 ;  /* 0x000000061a058224 */ /* 0x000fe400078e0207 */
[----:B------:R-:W-:Y:S02]  /*2240*/  IMAD R11, R4, R16, R11 ;  /* 0x00000010040b7224 */ /* 0x000fe400078e020b */
[----:B------:R-:W-:Y:S02]  /*2250*/  @!P0 IMAD.MOV.U32 R7, RZ, RZ, R3 ;  /* 0x000000ffff078224 */ /* 0x000fe400078e0003 */
[----:B------:R-:W-:-:S02]  /*2260*/  IMAD R2, R18, R2, R13 ;  /* 0x0000000212027224 */ /* 0x000fc400078e020d */
[----:B------:R-:W-:Y:S02]  /*2270*/  IMAD R11, R5, R4, R11 ;  /* 0x00000004050b7224 */ /* 0x000fe400078e020b */
[----:B------:R-:W-:Y:S02]  /*2280*/  IMAD R13, R7, R18, R2 ;  /* 0x00000012070d7224 */ /* 0x000fe400078e0202 */
.L_x_33:
[----:B------:R-:W1:Y:S02]  /*2290*/  LDCU UR8, c[0x0][0xb30] ;  /* 0x00016600ff0877ac */ /* 0x000e640008000800 */
[----:B-1----:R-:W-:-:S09]  /*22a0*/  UISETP.NE.AND UP0, UPT, UR8, 0x1, UPT ;  /* 0x000000010800788c */ /* 0x002fd2000bf05270 */
[----:B------:R-:W-:Y:S05]  /*22b0*/  BRA.U UP0, `(.L_x_34) ;  /* 0x0000000100407547 */ /* 0x000fea000b800000 */
[----:B------:R-:W1:Y:S08]  /*22c0*/  LDC.64 R4, c[0x0][0xb10] ;  /* 0x0002c400ff047b82 */ /* 0x000e700000000a00 */
[----:B------:R-:W2:Y:S08]  /*22d0*/  LDC.64 R2, c[0x0][0xb18] ;  /* 0x0002c600ff027b82 */ /* 0x000eb00000000a00 */
[----:B------:R-:W3:Y:S08]  /*22e0*/  LDC R6, c[0x0][0xb20] ;  /* 0x0002c800ff067b82 */ /* 0x000ef00000000800 */
[----:B------:R-:W4:Y:S01]  /*22f0*/  LDC R16, c[0x0][0xb0c] ;  /* 0x0002c300ff107b82 */ /* 0x000f220000000800 */
[----:B-1----:R-:W-:-:S05]  /*2300*/  IMAD.HI.U32 R4, R13, R4, RZ ;  /* 0x000000040d047227 */ /* 0x002fca00078e00ff */
[----:B------:R-:W-:Y:S01]  /*2310*/  SHF.R.U32.HI R4, RZ, R5, R4 ;  /* 0x00000005ff047219 */ /* 0x000fe20000011604 */
[----:B--2---:R-:W-:Y:S01]  /*2320*/  IMAD.HI.U32 R3, R11, R3, RZ ;  /* 0x000000030b037227 */ /* 0x004fe200078e00ff */
[----:B------:R-:W-:-:S04]  /*2330*/  ISETP.NE.AND P0, PT, R2, 0x1, PT ;  /* 0x000000010200780c */ /* 0x000fc80003f05270 */
[----:B---3--:R-:W-:-:S04]  /*2340*/  SHF.R.U32.HI R6, RZ, R6, R3 ;  /* 0x00000006ff067219 */ /* 0x008fc80000011603 */
[----:B------:R-:W-:Y:S02]  /*2350*/  SEL R3, R11, R6, !P0 ;  /* 0x000000060b037207 */ /* 0x000fe40004000000 */
[----:B----4-:R-:W-:-:S04]  /*2360*/  ISETP.NE.AND P1, PT, R16, 0x1, PT ;  /* 0x000000011000780c */ /* 0x010fc80003f25270 */
[----:B------:R-:W-:-:S05]  /*2370*/  SEL R4, R13, R4, !P1 ;  /* 0x000000040d047207 */ /* 0x000fca0004800000 */
[----:B------:R-:W-:Y:S02]  /*2380*/  IMAD.IADD R5, R3, 0x1, -R4 ;  /* 0x0000000103057824 */ /* 0x000fe400078e0a04 */
[----:B------:R-:W-:Y:S02]  /*2390*/  IMAD.IADD R3, R4, 0x1, -R3 ;  /* 0x0000000104037824 */ /* 0x000fe400078e0a03 */
[----:B------:R-:W-:Y:S02]  /*23a0*/  IMAD R13, R5, R16, R13 ;  /* 0x00000010050d7224 */ /* 0x000fe400078e020d */
[----:B------:R-:W-:-:S07]  /*23b0*/  IMAD R11, R3, R2, R11 ;  /* 0x00000002030b7224 */ /* 0x000fce00078e020b */
.L_x_34:
[----:B------:R-:W-:Y:S01]  /*23c0*/  VIADD R14, R14, 0x1 ;  /* 0x000000010e0e7836 */ /* 0x000fe20000000000 */
[----:B------:R-:W-:Y:S01]  /*23d0*/  PLOP3.LUT P1, PT, PT, PT, PT, 0x80, 0x8 ;  /* 0x000000000008781c */ /* 0x000fe20003f2f070 */
[----:B------:R-:W-:Y:S02]  /*23e0*/  IMAD.IADD R21, R13, 0x1, R68 ;  /* 0x000000010d157824 */ /* 0x000fe400078e0244 */
[----:B------:R-:W-:Y:S01]  /*23f0*/  IMAD.IADD R20, R11, 0x1, R66 ;  /* 0x000000010b147824 */ /* 0x000fe200078e0242 */
[----:B------:R-:W-:-:S04]  /*2400*/  ISETP.NE.AND P0, PT, R14, 0x2, PT ;  /* 0x000000020e00780c */ /* 0x000fc80003f05270 */
[----:B------:R-:W-:Y:S02]  /*2410*/  SEL R3, RZ, 0x1, P0 ;  /* 0x00000001ff037807 */ /* 0x000fe40000000000 */
[----:B------:R-:W-:Y:S02]  /*2420*/  SEL R14, R14, RZ, P0 ;  /* 0x000000ff0e0e7207 */ /* 0x000fe40000000000 */
[----:B------:R-:W-:Y:S01]  /*2430*/  LOP3.LUT R12, R12, R3, RZ, 0x3c, !PT ;  /* 0x000000030c0c7212 */ /* 0x000fe200078e3cff */
[----:B------:R-:W-:Y:S06]  /*2440*/  @P2 BRA `(.L_x_35) ;  /* 0xfffffff000482947 */ /* 0x000fec000383ffff */
[----:B------:R-:W-:Y:S01]  /*2450*/  UIADD3 UR4, UPT, UPT, UR4, 0x30, URZ ;  /* 0x0000003004047890 */ /* 0x000fe2000fffe0ff */
[----:B------:R-:W-:-:S03]  /*2460*/  SHF.L.U32 R3, R15, 0x1f, RZ ;  /* 0x0000001f0f037819 */ /* 0x000fc600000006ff */
[----:B------:R-:W-:-:S09]  /*2470*/  ULEA UR5, UR6, UR4, 0x3 ;  /* 0x0000000406057291 */ /* 0x000fd2000f8e18ff */
[----:B------:R-:W1:Y:S02]  /*2480*/  SYNCS.PHASECHK.TRANS64.TRYWAIT P0, [UR5], R3 ;  /* 0x00000003ff0075a7 */ /* 0x000e640008001105 */
[----:B-1----:R-:W-:Y:S05]  /*2490*/  @!P0 BRA `(.L_x_36) ;  /* 0x0000005000608947 */ /* 0x002fea0003800000 */
.L_x_122:
[----:B------:R-:W-:-:S04]  /*24a0*/  UIADD3 UR6, UPT, UPT, UR6, 0x1, URZ ;  /* 0x0000000106067890 */ /* 0x000fc8000fffe0ff */
[----:B------:R-:W-:-:S04]  /*24b0*/  UISETP.NE.AND UP0, UPT, UR6, 0x6, UPT ;  /* 0x000000060600788c */ /* 0x000fc8000bf05270 */
[----:B------:R-:W-:Y:S02]  /*24c0*/  USEL UR7, URZ, 0x1, UP0 ;  /* 0x00000001ff077887 */ /* 0x000fe40008000000 */
[----:B------:R-:W-:-:S04]  /*24d0*/  USEL UR6, UR6, URZ, UP0 ;  /* 0x000000ff06067287 */ /* 0x000fc80008000000 */
[----:B------:R-:W-:Y:S01]  /*24e0*/  ULEA UR5, UR6, UR4, 0x3 ;  /* 0x0000000406057291 */ /* 0x000fe2000f8e18ff */
[----:B------:R-:W-:-:S04]  /*24f0*/  LOP3.LUT R2, R15, UR7, RZ, 0x3c, !PT ;  /* 0x000000070f027c12 */ /* 0x000fc8000f8e3cff */
[----:B-1----:R-:W-:-:S04]  /*2500*/  SHF.L.U32 R3, R2, 0x1f, RZ ;  /* 0x0000001f02037819 */ /* 0x002fc800000006ff */
[----:B------:R-:W1:Y:S02]  /*2510*/  SYNCS.PHASECHK.TRANS64.TRYWAIT P0, [UR5], R3 ;  /* 0x00000003ff0075a7 */ /* 0x000e640008001105 */
[----:B-1----:R-:W-:Y:S05]  /*2520*/  @!P0 BRA `(.L_x_37) ;  /* 0x0000005000548947 */ /* 0x002fea0003800000 */
.L_x_124:
        /* <DEDUP_REMOVED lines=9> */
.L_x_126:
        /* <DEDUP_REMOVED lines=9> */
.L_x_128:
        /* <DEDUP_REMOVED lines=9> */
.L_x_130:
[----:B------:R-:W-:-:S04]  /*26e0*/  UIADD3 UR6, UPT, UPT, UR6, 0x1, URZ ;  /* 0x0000000106067890 */ /* 0x000fc8000fffe0ff */
[----:B------:R-:W-:-:S04]  /*26f0*/  UISETP.NE.AND UP0, UPT, UR6, 0x6, UPT ;  /* 0x000000060600788c */ /* 0x000fc8000bf05270 */
[----:B------:R-:W-:Y:S02]  /*2700*/  USEL UR5, URZ, 0x1, UP0 ;  /* 0x00000001ff057887 */ /* 0x000fe40008000000 */
[----:B------:R-:W-:-:S04]  /*2710*/  USEL UR6, UR6, URZ, UP0 ;  /* 0x000000ff06067287 */ /* 0x000fc80008000000 */
[----:B------:R-:W-:Y:S01]  /*2720*/  ULEA UR6, UR6, UR4, 0x3 ;  /* 0x0000000406067291 */ /* 0x000fe2000f8e18ff */
[----:B-1----:R-:W-:-:S04]  /*2730*/  LOP3.LUT R3, R2, UR5, RZ, 0x3c, !PT ;  /* 0x0000000502037c12 */ /* 0x002fc8000f8e3cff */
[----:B------:R-:W-:Y:S01]  /*2740*/  SHF.L.U32 R3, R3, 0x1f, RZ ;  /* 0x0000001f03037819 */ /* 0x000fe200000006ff */
[----:B----4-:R-:W-:-:S07]  /*2750*/  IMAD.U32 R0, RZ, RZ, UR6 ;  /* 0x00000006ff007e24 */ /* 0x010fce000f8e00ff */
.L_x_41:
[----:B-1----:R1:W2:Y:S02]  /*2760*/  SYNCS.PHASECHK.TRANS64.TRYWAIT P0, [R0+URZ], R3 ;  /* 0x00000003000075a7 */ /* 0x0022a400080011ff */
[----:B--2---:R-:W-:Y:S05]  /*2770*/  @!P0 NANOSLEEP.SYNCS 0x989680 ;  /* 0x009896800000895d */ /* 0x004fea0003900000 */
[----:B------:R-:W2:Y:S02]  /*2780*/  @!P0 SYNCS.PHASECHK.TRANS64 P0, [R0+URZ], R3 ;  /* 0x00000003000085a7 */ /* 0x000ea400080010ff */
[----:B--2---:R-:W-:Y:S05]  /*2790*/  @P0 EXIT ;  /* 0x000000000000094d */ /* 0x004fea0003800000 */
[----:B------:R-:W-:Y:S05]  /*27a0*/  BRA `(.L_x_41) ;  /* 0xfffffffc00ec7947 */ /* 0x000fea000383ffff */
.L_x_17:
[----:B------:R-:W-:-:S04]  /*27b0*/  UISETP.NE.AND UP1, UPT, UR37, URZ, UPT ;  /* 0x000000ff2500728c */ /* 0x000fc8000bf25270 */
[----:B------:R-:W-:-:S09]  /*27c0*/  UISETP.NE.OR UP1, UPT, UR8, 0x1, UP1 ;  /* 0x000000010800788c */ /* 0x000fd20008f25670 */
[----:B------:R-:W-:Y:S05]  /*27d0*/  BRA.U UP1, `(.L_x_42) ;  /* 0x0000000501487547 */ /* 0x000fea000b800000 */
[----:B------:R-:W-:Y:S01]  /*27e0*/  ISETP.NE.AND P2, PT, R2, RZ, PT ;  /* 0x000000ff0200720c */ /* 0x000fe20003f45270 */
[----:B------:R-:W-:Y:S01]  /*27f0*/  IMAD.MOV.U32 R12, RZ, RZ, 0x1 ;  /* 0x00000001ff0c7424 */ /* 0x000fe200078e00ff */
[----:B------:R-:W-:Y:S02]  /*2800*/  CS2R R10, SRZ ;  /* 0x00000000000a7805 */ /* 0x000fe4000001ff00 */
[----:B------:R-:W-:Y:S01]  /*2810*/  CS2R R8, SRZ ;  /* 0x0000000000087805 */ /* 0x000fe2000001ff00 */
[----:B------:R-:W-:Y:S01]  /*2820*/  UMOV UR4, 0x400 ;  /* 0x0000040000047882 */ /* 0x000fe20000000000 */
[----:B------:R-:W-:Y:S01]  /*2830*/  UMOV UR6, URZ ;  /* 0x000000ff00067c82 */ /* 0x000fe20008000000 */
[----:B------:R-:W-:-:S12]  /*2840*/  ULEA UR37, UR37, UR4, 0x18 ;  /* 0x0000000425257291 */ /* 0x000fd8000f8ec0ff */
.L_x_46:
[----:B------:R-:W-:Y:S02]  /*2850*/  LEA R0, R8, UR37, 0x3 ;  /* 0x0000002508007c11 */ /* 0x000fe4000f8e18ff */
[----:B------:R-:W-:-:S03]  /*2860*/  SHF.L.U32 R5, R9, 0x1f, RZ ;  /* 0x0000001f09057819 */ /* 0x000fc600000006ff */
[----:B------:R-:W-:Y:S01]  /*2870*/  VIADD R4, R0, 0x110 ;  /* 0x0000011000047836 */ /* 0x000fe20000000000 */
[----:B------:R-:W1:Y:S02]  /*2880*/  SYNCS.PHASECHK.TRANS64.TRYWAIT P0, [R0+URZ+0x100], R5 ;  /* 0x00010005000075a7 */ /* 0x000e6400080011ff */
[----:B-1----:R-:W-:Y:S05]  /*2890*/  @!P0 BRA `(.L_x_43) ;  /* 0x0000004c00d88947 */ /* 0x002fea0003800000 */
.L_x_131:
[----:B------:R-:W-:Y:S01]  /*28a0*/  ULEA UR5, UR6, UR37, 0x3 ;  /* 0x0000002506057291 */ /* 0x000fe2000f8e18ff */
[----:B------:R-:W-:Y:S02]  /*28b0*/  PRMT R4, RZ, 0x654, R4 ;  /* 0x00000654ff047816 */ /* 0x000fe40000000004 */
[----:B-1----:R-:W-:Y:S01]  /*28c0*/  SHF.L.U32 R5, R12, 0x1f, RZ ;  /* 0x0000001f0c057819 */ /* 0x002fe200000006ff */
[----:B------:R-:W-:Y:S01]  /*28d0*/  UIADD3 UR4, UPT, UPT, UR5, 0xa0, URZ ;  /* 0x000000a005047890 */ /* 0x000fe2000fffe0ff */
[----:B------:R1:W-:Y:S05]  /*28e0*/  SYNCS.ARRIVE.TRANS64.RED.A1T0 RZ, [R4+URZ], RZ ;  /* 0x000000ff04ff79a7 */ /* 0x0003ea00081004ff */
[----:B------:R-:W-:Y:S01]  /*28f0*/  IMAD.U32 R7, RZ, RZ, UR4 ;  /* 0x00000004ff077e24 */ /* 0x000fe2000f8e00ff */
[----:B------:R-:W2:Y:S04]  /*2900*/  SYNCS.PHASECHK.TRANS64.TRYWAIT P0, [UR5+0xb0], R5 ;  /* 0x0000b005ff0075a7 */ /* 0x000ea80008001105 */
[----:B------:R-:W-:Y:S01]  /*2910*/  PRMT R6, R2, 0x654, R7 ;  /* 0x0000065402067816 */ /* 0x000fe20000000007 */
[----:B-1----:R-:W-:Y:S01]  /*2920*/  @!P2 IMAD.MOV.U32 R4, RZ, RZ, 0x10 ;  /* 0x00000010ff04a424 */ /* 0x002fe200078e00ff */
[----:B--2---:R-:W-:Y:S06]  /*2930*/  @!P0 BRA `(.L_x_44) ;  /* 0x0000004c00c48947 */ /* 0x004fec0003800000 */
.L_x_133:
[----:B------:R-:W-:Y:S01]  /*2940*/  ULEA UR4, UR6, UR37, 0x4 ;  /* 0x0000002506047291 */ /* 0x000fe2000f8e20ff */
[----:B------:R-:W-:Y:S01]  /*2950*/  SEL R3, R6, R3, !P2 ;  /* 0x0000000306037207 */ /* 0x000fe20005000000 */
[----:B------:R-:W-:Y:S01]  /*2960*/  UIADD3 UR5, UPT, UPT, UR5, 0xa0, URZ ;  /* 0x000000a005057890 */ /* 0x000fe2000fffe0ff */
[----:B-1----:R-:W-:Y:S01]  /*2970*/  LEA R0, R11, UR37, 0x3 ;  /* 0x000000250b007c11 */ /* 0x002fe2000f8e18ff */
[----:B------:R-:W-:Y:S01]  /*2980*/  UIADD3 UR4, UPT, UPT, UR4, 0x130, URZ ;  /* 0x0000013004047890 */ /* 0x000fe2000fffe0ff */
[----:B------:R-:W-:Y:S01]  /*2990*/  SHF.L.U32 R5, R10, 0x1f, RZ ;  /* 0x0000001f0a057819 */ /* 0x000fe200000006ff */
[----:B------:R1:W-:Y:S01]  /*29a0*/  @!P2 SYNCS.ARRIVE.TRANS64.RED RZ, [R3+URZ], R4 ;  /* 0x0000000403ffa9a7 */ /* 0x0003e200080004ff */
[----:B------:R-:W-:Y:S01]  /*29b0*/  UIADD3 UR6, UPT, UPT, UR6, 0x1, URZ ;  /* 0x0000000106067890 */ /* 0x000fe2000fffe0ff */
[----:B------:R-:W-:-:S03]  /*29c0*/  VIADD R8, R8, 0x1 ;  /* 0x0000000108087836 */ /* 0x000fc60000000000 */
[----:B------:R-:W-:Y:S02]  /*29d0*/  UISETP.NE.AND UP0, UPT, UR6, 0x2, UPT ;  /* 0x000000020600788c */ /* 0x000fe4000bf05270 */
[----:B------:R-:W-:Y:S06]  /*29e0*/  UGETNEXTWORKID.BROADCAST [UR4], [UR5] ;  /* 0x00000000040073ca */ /* 0x000fec0008000100 */
[----:B------:R-:W-:Y:S01]  /*29f0*/  USEL UR4, URZ, 0x1, UP0 ;  /* 0x00000001ff047887 */ /* 0x000fe20008000000 */
[----:B------:R-:W-:Y:S01]  /*2a00*/  ISETP.NE.AND P0, PT, R8, 0x2, PT ;  /* 0x000000020800780c */ /* 0x000fe20003f05270 */
[----:B------:R-:W-:Y:S01]  /*2a10*/  USEL UR6, UR6, URZ, UP0 ;  /* 0x000000ff06067287 */ /* 0x000fe20008000000 */
[----:B------:R-:W2:Y:S03]  /*2a20*/  SYNCS.PHASECHK.TRANS64.TRYWAIT P1, [R0+URZ+0xa0], R5 ;  /* 0x0000a005000075a7 */ /* 0x000ea600080211ff */
[----:B------:R-:W-:Y:S01]  /*2a30*/  LOP3.LUT R12, R12, UR4, RZ, 0x3c, !PT ;  /* 0x000000040c0c7c12 */ /* 0x000fe2000f8e3cff */
[----:B-12---:R-:W-:Y:S07]  /*2a40*/  @!P1 BRA `(.L_x_45) ;  /* 0x0000004c00989947 */ /* 0x006fee0003800000 */
.L_x_134:
[C---:B------:R-:W-:Y:S01]  /*2a50*/  LEA R4, R11.reuse, UR37, 0x4 ;  /* 0x000000250b047c11 */ /* 0x040fe2000f8e20ff */
[----:B-1----:R-:W-:Y:S01]  /*2a60*/  VIADD R0, R0, 0xb0 ;  /* 0x000000b000007836 */ /* 0x002fe20000000000 */
[----:B------:R-:W-:Y:S01]  /*2a70*/  SEL R8, R8, RZ, P0 ;  /* 0x000000ff08087207 */ /* 0x000fe20000000000 */
[----:B------:R-:W-:-:S03]  /*2a80*/  VIADD R11, R11, 0x1 ;  /* 0x000000010b0b7836 */ /* 0x000fc60000000000 */
[----:B------:R-:W1:Y:S01]  /*2a90*/  LDS.128 R4, [R4+0x130] ;  /* 0x0001300004047984 */ /* 0x000e620000000c00 */
[----:B------:R-:W-:Y:S02]  /*2aa0*/  PRMT R0, RZ, 0x654, R0 ;  /* 0x00000654ff007816 */ /* 0x000fe40000000000 */
[C---:B------:R-:W-:Y:S01]  /*2ab0*/  ISETP.NE.AND P1, PT, R11.reuse, 0x2, PT ;  /* 0x000000020b00780c */ /* 0x040fe20003f25270 */
[----:B------:R-:W-:Y:S01]  /*2ac0*/  @!PT LDS RZ, [RZ] ;  /* 0x00000000fffff984 */ /* 0x000fe20000000800 */
[----:B------:R-:W-:Y:S01]  /*2ad0*/  @!PT LDS RZ, [RZ] ;  /* 0x00000000fffff984 */ /* 0x000fe20000000800 */
[----:B------:R-:W-:Y:S01]  /*2ae0*/  @!PT LDS RZ, [RZ] ;  /* 0x00000000fffff984 */ /* 0x000fe20000000800 */
[----:B------:R-:W-:Y:S01]  /*2af0*/  @!PT LDS RZ, [RZ] ;  /* 0x00000000fffff984 */ /* 0x000fe20000000800 */
[----:B------:R2:W-:Y:S06]  /*2b00*/  MEMBAR.ALL.CTA ;  /* 0x0000000000007992 */ /* 0x0005ec0000008000 */
[----:B--2---:R-:W2:Y:S01]  /*2b10*/  FENCE.VIEW.ASYNC.S ;  /* 0x00000000000073c6 */ /* 0x004ea20000000000 */
[----:B------:R-:W-:Y:S01]  /*2b20*/  SEL R11, R11, RZ, P1 ;  /* 0x000000ff0b0b7207 */ /* 0x000fe20000800000 */
[----:B--2---:R2:W-:Y:S01]  /*2b30*/  SYNCS.ARRIVE.TRANS64.RED.A1T0 RZ, [R0+URZ], RZ ;  /* 0x000000ff00ff79a7 */ /* 0x0045e200081004ff */
[----:B-1----:R-:W-:-:S02]  /*2b40*/  LOP3.LUT P3, RZ, R6, 0x1, RZ, 0xc0, !PT ;  /* 0x0000000106ff7812 */ /* 0x002fc4000786c0ff */
[----:B------:R-:W-:-:S04]  /*2b50*/  SEL R5, RZ, 0x1, P1 ;  /* 0x00000001ff057807 */ /* 0x000fc80000800000 */
[----:B------:R-:W-:Y:S02]  /*2b60*/  LOP3.LUT R10, R10, R5, RZ, 0x3c, !PT ;  /* 0x000000050a0a7212 */ /* 0x000fe400078e3cff */
[----:B--2---:R-:W-:-:S04]  /*2b70*/  SEL R0, RZ, 0x1, P0 ;  /* 0x00000001ff007807 */ /* 0x004fc80000000000 */
[----:B------:R-:W-:Y:S01]  /*2b80*/  LOP3.LUT R9, R9, R0, RZ, 0x3c, !PT ;  /* 0x0000000009097212 */ /* 0x000fe200078e3cff */
[----:B------:R-:W-:Y:S06]  /*2b90*/  @P3 BRA `(.L_x_46) ;  /* 0xfffffffc002c3947 */ /* 0x000fec000383ffff */
[----:B------:R-:W-:Y:S01]  /*2ba0*/  ULEA UR5, UR6, UR37, 0x3 ;  /* 0x0000002506057291 */ /* 0x000fe2000f8e18ff */
[----:B------:R-:W-:-:S08]  /*2bb0*/  SHF.L.U32 R3, R12, 0x1f, RZ ;  /* 0x0000001f0c037819 */ /* 0x000fd000000006ff */
[----:B------:R-:W1:Y:S02]  /*2bc0*/  SYNCS.PHASECHK.TRANS64 P0, [UR5+0xb0], R3 ;  /* 0x0000b003ff0075a7 */ /* 0x000e640008001005 */
[----:B-1----:R-:W-:Y:S05]  /*2bd0*/  @P0 BRA `(.L_x_47) ;  /* 0x0000000000080947 */ /* 0x002fea0003800000 */
[----:B------:R-:W1:Y:S02]  /*2be0*/  SYNCS.PHASECHK.TRANS64.TRYWAIT P0, [UR5+0xb0], R3 ;  /* 0x0000b003ff0075a7 */ /* 0x000e640008001105 */
[----:B-1----:R-:W-:Y:S05]  /*2bf0*/  @!P0 BRA `(.L_x_48) ;  /* 0x0000004c00408947 */ /* 0x002fea0003800000 */
.L_x_47:
[----:B------:R-:W-:-:S04]  /*2c00*/  UIADD3 UR4, UPT, UPT, UR6, 0x1, URZ ;  /* 0x0000000106047890 */ /* 0x000fc8000fffe0ff */
[----:B------:R-:W-:-:S04]  /*2c10*/  UISETP.NE.AND UP0, UPT, UR4, 0x2, UPT ;  /* 0x000000020400788c */ /* 0x000fc8000bf05270 */
[----:B------:R-:W-:Y:S02]  /*2c20*/  USEL UR7, URZ, 0x1, UP0 ;  /* 0x00000001ff077887 */ /* 0x000fe40008000000 */
[----:B------:R-:W-:-:S04]  /*2c30*/  USEL UR4, UR4, URZ, UP0 ;  /* 0x000000ff04047287 */ /* 0x000fc80008000000 */
[----:B------:R-:W-:Y:S01]  /*2c40*/  ULEA UR4, UR4, UR37, 0x3 ;  /* 0x0000002504047291 */ /* 0x000fe2000f8e18ff */
[----:B-1----:R-:W-:-:S04]  /*2c50*/  LOP3.LUT R3, R12, UR7, RZ, 0x3c, !PT ;  /* 0x000000070c037c12 */ /* 0x002fc8000f8e3cff */
[----:B------:R-:W-:-:S04]  /*2c60*/  SHF.L.U32 R0, R3, 0x1f, RZ ;  /* 0x0000001f03007819 */ /* 0x000fc800000006ff */
[----:B------:R-:W1:Y:S02]  /*2c70*/  SYNCS.PHASECHK.TRANS64 P0, [UR4+0xb0], R0 ;  /* 0x0000b000ff0075a7 */ /* 0x000e640008001004 */
[----:B-1----:R-:W-:Y:S05]  /*2c80*/  @P0 EXIT ;  /* 0x000000000000094d */ /* 0x002fea0003800000 */
[----:B------:R-:W-:Y:S02]  /*2c90*/  SHF.L.U32 R3, R3, 0x1f, RZ ;  /* 0x0000001f03037819 */ /* 0x000fe400000006ff */
[----:B------:R-:W-:-:S07]  /*2ca0*/  MOV R0, UR4 ;  /* 0x0000000400007c02 */ /* 0x000fce0008000f00 */
.L_x_49:
[----:B-1----:R1:W2:Y:S02]  /*2cb0*/  SYNCS.PHASECHK.TRANS64.TRYWAIT P0, [R0+URZ+0xb0], R3 ;  /* 0x0000b003000075a7 */ /* 0x0022a400080011ff */
[----:B--2---:R-:W-:Y:S05]  /*2cc0*/  @!P0 NANOSLEEP.SYNCS 0x989680 ;  /* 0x009896800000895d */ /* 0x004fea0003900000 */
[----:B------:R-:W2:Y:S02]  /*2cd0*/  @!P0 SYNCS.PHASECHK.TRANS64 P0, [R0+URZ+0xb0], R3 ;  /* 0x0000b003000085a7 */ /* 0x000ea400080010ff */
[----:B--2---:R-:W-:Y:S05]  /*2ce0*/  @P0 EXIT ;  /* 0x000000000000094d */ /* 0x004fea0003800000 */
[----:B------:R-:W-:Y:S05]  /*2cf0*/  BRA `(.L_x_49) ;  /* 0xfffffffc00ec7947 */ /* 0x000fea000383ffff */
.L_x_42:
[----:B------:R-:W-:-:S09]  /*2d00*/  UISETP.NE.AND UP1, UPT, UR8, URZ, UPT ;  /* 0x000000ff0800728c */ /* 0x000fd2000bf25270 */
[----:B------:R-:W-:Y:S05]  /*2d10*/  BRA.U UP1, `(.L_x_50) ;  /* 0x00000011013c7547 */ /* 0x000fea000b800000 */
[----:B------:R-:W-:Y:S01]  /*2d20*/  UMOV UR4, 0x40 ;  /* 0x0000004000047882 */ /* 0x000fe20000000000 */
[----:B------:R-:W-:Y:S01]  /*2d30*/  NOP ;  /* 0x0000000000007918 */ /* 0x000fe20000000000 */
[----:B------:R-:W-:Y:S01]  /*2d40*/  ULEA UR4, UR37, UR4, 0x18 ;  /* 0x0000000425047291 */ /* 0x000fe2000f8ec0ff */
[----:B------:R-:W-:Y:S02]  /*2d50*/  UMOV UR5, 0x400 ;  /* 0x0000040000057882 */ /* 0x000fe40000000000 */
[----:B------:R-:W-:-:S06]  /*2d60*/  ULEA UR37, UR37, UR5, 0x18 ;  /* 0x0000000525257291 */ /* 0x000fcc000f8ec0ff */
[----:B------:R-:W1:Y:S02]  /*2d70*/  LDS.U8 R0, [UR4+0x1c] ;  /* 0x00001c04ff007984 */ /* 0x000e640008000000 */
[----:B-1----:R-:W-:-:S13]  /*2d80*/  ISETP.NE.AND P0, PT, R0, RZ, PT ;  /* 0x000000ff0000720c */ /* 0x002fda0003f05270 */
[----:B------:R-:W-:Y:S05]  /*2d90*/  @P0 BRA `(.L_x_51) ;  /* 0x0000000000580947 */ /* 0x000fea0003800000 */
[----:B------:R-:W-:-:S13]  /*2da0*/  ELECT P0, URZ, PT ;  /* 0x0000000000ff782f */ /* 0x000fda0003800000 */
[----:B------:R-:W-:Y:S05]  /*2db0*/  @!P0 BRA `(.L_x_52) ;  /* 0x0000000000608947 */ /* 0x000fea0003800000 */
[----:B------:R-:W-:Y:S01]  /*2dc0*/  UMOV UR5, 0x10 ;  /* 0x0000001000057882 */ /* 0x000fe20000000000 */
[----:B------:R-:W-:Y:S01]  /*2dd0*/  HFMA2 R0, -RZ, RZ, 0, 5.9604644775390625e-08 ;  /* 0x00000001ff007431 */ /* 0x000fe200000001ff */
[----:B------:R-:W-:-:S03]  /*2de0*/  MOV R2, 0xffff ;  /* 0x0000ffff00027802 */ /* 0x000fc60000000f00 */
[----:B------:R-:W-:Y:S04]  /*2df0*/  DEPBAR.LE SB1, 0x36 ;  /* 0x00009d800000791a */ /* 0x000fe80000000000 */
[----:B------:R-:W1:Y:S02]  /*2e00*/  UTCATOMSWS.FIND_AND_SET.ALIGN UP0, UR5, UR5 ;  /* 0x00000005000575e3 */ /* 0x000e640008000800 */
[----:B-1----:R-:W-:Y:S01]  /*2e10*/  MOV R3, UR5 ;  /* 0x0000000500037c02 */ /* 0x002fe20008000f00 */
[----:B------:R-:W-:Y:S06]  /*2e20*/  BRA.U UP0, `(.L_x_53) ;  /* 0x0000000100187547 */ /* 0x000fec000b800000 */
.L_x_54:
[----:B------:R-:W-:Y:S05]  /*2e30*/  NANOSLEEP 0x64 ;  /* 0x000000640000795d */ /* 0x000fea0003800000 */
[----:B------:R-:W-:-:S05]  /*2e40*/  UMOV UR5, 0x10 ;  /* 0x0000001000057882 */ /* 0x000fca0000000000 */
[----:B------:R-:W-:Y:S04]  /*2e50*/  DEPBAR.LE SB1, 0x36 ;  /* 0x00009d800000791a */ /* 0x000fe80000000000 */
[----:B------:R-:W1:Y:S02]  /*2e60*/  UTCATOMSWS.FIND_AND_SET.ALIGN UP0, UR5, UR5 ;  /* 0x00000005000575e3 */ /* 0x000e640008000800 */
[----:B-1----:R-:W-:Y:S01]  /*2e70*/  MOV R3, UR5 ;  /* 0x0000000500037c02 */ /* 0x002fe20008000f00 */
[----:B------:R-:W-:Y:S05]  /*2e80*/  BRA.U !UP0, `(.L_x_54) ;  /* 0xfffffffd08e87547 */ /* 0x000fea000b83ffff */
.L_x_53:
[-C--:B------:R-:W-:Y:S02]  /*2e90*/  SHF.L.U32 R2, R2, R3.reuse, RZ ;  /* 0x0000000302027219 */ /* 0x080fe400000006ff */
[----:B------:R-:W-:Y:S01]  /*2ea0*/  SHF.L.U32 R0, R0, R3, RZ ;  /* 0x0000000300007219 */ /* 0x000fe200000006ff */
[----:B------:R-:W-:Y:S02]  /*2eb0*/  IMAD.SHL.U32 R3, R3, 0x20, RZ ;  /* 0x0000002003037824 */ /* 0x000fe400078e00ff */
[----:B------:R1:W-:Y:S04]  /*2ec0*/  ATOMS.OR RZ, [UR4+0x14], R2 ;  /* 0x00001402ffff798c */ /* 0x0003e8000b000004 */
[----:B------:R1:W-:Y:S04]  /*2ed0*/  ATOMS.OR RZ, [UR4+0x18], R0 ;  /* 0x00001800ffff798c */ /* 0x0003e8000b000004 */
[----:B------:R1:W-:Y:S01]  /*2ee0*/  STS [UR37+0x150], R3 ;  /* 0x00015003ff007988 */ /* 0x0003e20008000825 */
[----:B------:R-:W-:Y:S05]  /*2ef0*/  BRA `(.L_x_52) ;  /* 0x0000000000107947 */ /* 0x000fea0003800000 */
.L_x_51:
[----:B------:R-:W-:Y:S02]  /*2f00*/  MOV R0, 0xffffffff ;  /* 0xffffffff00007802 */ /* 0x000fe40000000f00 */
[----:B------:R-:W-:-:S03]  /*2f10*/  MOV R2, 0x2f40 ;  /* 0x00002f4000027802 */ /* 0x000fc60000000f00 */
[----:B------:R1:W-:Y:S04]  /*2f20*/  STS [UR37+0x150], R0 ;  /* 0x00015000ff007988 */ /* 0x0003e80008000825 */
[----:B-1-3-5:R-:W-:Y:S05]  /*2f30*/  CALL.REL.NOINC `($__internal_1_$__cuda_sm10x_tcgen05_guardrail_trap_phase_invalid_during_alloc) ;  /* 0x0000005000147944 */ /* 0x02afea0003c00000 */
.L_x_52:
[----:B------:R-:W-:Y:S05]  /*2f40*/  WARPSYNC.ALL ;  /* 0x0000000000007948 */ /* 0x000fea0003800000 */
[----:B------:R-:W2:Y:S01]  /*2f50*/  S2UR UR5, SR_CgaCtaId ;  /* 0x00000000000579c3 */ /* 0x000ea20000008800 */
[----:B------:R-:W-:Y:S01]  /*2f60*/  UMOV UR4, 0x400 ;  /* 0x0000040000047882 */ /* 0x000fe20000000000 */
[----:B------:R-:W-:-:S06]  /*2f70*/  NOP ;  /* 0x0000000000007918 */ /* 0x000fcc0000000000 */
[----:B------:R-:W-:Y:S06]  /*2f80*/  BAR.ARV 0x6, 0xa0 ;  /* 0x0182800000007b1d */ /* 0x000fec0000002000 */
[----:B------:R-:W4:Y:S01]  /*2f90*/  LDCU UR7, c[0x0][0x38c] ;  /* 0x00007180ff0777ac */ /* 0x000f220008000800 */
[----:B------:R-:W-:Y:S01]  /*2fa0*/  IMAD.MOV.U32 R11, RZ, RZ, 0x1 ;  /* 0x00000001ff0b7424 */ /* 0x000fe200078e00ff */
[----:B------:R-:W-:Y:S01]  /*2fb0*/  CS2R R8, SRZ ;  /* 0x0000000000087805 */ /* 0x000fe2000001ff00 */
[----:B------:R-:W-:Y:S01]  /*2fc0*/  IMAD.MOV.U32 R10, RZ, RZ, RZ ;  /* 0x000000ffff0a7224 */ /* 0x000fe200078e00ff */
[----:B------:R-:W3:Y:S01]  /*2fd0*/  LDCU UR6, c[0x0][0x38c] ;  /* 0x00007180ff0677ac */ /* 0x000ee20008000800 */
[----:B------:R-:W-:Y:S01]  /*2fe0*/  UMOV UR15, URZ ;  /* 0x000000ff000f7c82 */ /* 0x000fe20008000000 */
[----:B------:R-:W-:Y:S01]  /*2ff0*/  UMOV UR14, URZ ;  /* 0x000000ff000e7c82 */ /* 0x000fe20008000000 */
[----:B--2---:R-:W-:Y:S01]  /*3000*/  ULEA UR5, UR5, UR4, 0x18 ;  /* 0x0000000405057291 */ /* 0x004fe2000f8ec0ff */
[----:B------:R-:W-:Y:S01]  /*3010*/  UMOV UR32, 0x0 ;  /* 0x0000000000207882 */ /* 0x000fe20000000000 */
[----:B------:R-:W-:-:S02]  /*3020*/  UMOV UR33, 0x4100910 ;  /* 0x0410091000217882 */ /* 0x000fc40000000000 */
[----:B------:R-:W-:Y:S02]  /*3030*/  UIADD3 UR9, UPT, UPT, UR5, 0x6800, URZ ;  /* 0x0000680005097890 */ /* 0x000fe4000fffe0ff */
[----:B------:R-:W-:Y:S02]  /*3040*/  UIADD3 UR10, UPT, UPT, UR5, 0x1e800, URZ ;  /* 0x0001e800050a7890 */ /* 0x000fe4000fffe0ff */
[----:B----4-:R-:W-:Y:S01]  /*3050*/  UIADD3 UR7, UPT, UPT, UR7, 0x3f, URZ ;  /* 0x0000003f07077890 */ /* 0x010fe2000fffe0ff */
[----:B-1----:R-:W1:Y:S01]  /*3060*/  LDS R0, [UR5+0x150] ;  /* 0x00015005ff007984 */ /* 0x002e620008000800 */
[----:B------:R-:W-:Y:S02]  /*3070*/  USHF.R.U32.HI UR9, URZ, 0x4, UR9 ;  /* 0x00000004ff097899 */ /* 0x000fe40008011609 */
[----:B------:R-:W-:Y:S02]  /*3080*/  USHF.R.S32.HI UR4, URZ, 0x1f, UR7 ;  /* 0x0000001fff047899 */ /* 0x000fe40008011407 */
[----:B------:R-:W-:-:S02]  /*3090*/  USHF.R.U32.HI UR10, URZ, 0x4, UR10 ;  /* 0x00000004ff0a7899 */ /* 0x000fc4000801160a */
[----:B------:R-:W-:Y:S02]  /*30a0*/  ULEA.HI UR4, UR4, UR7, URZ, 0x6 ;  /* 0x0000000704047291 */ /* 0x000fe4000f8f30ff */
[----:B------:R-:W-:Y:S02]  /*30b0*/  ULOP3.LUT UR9, UR9, 0x3fff, URZ, 0xc0, !UPT ;  /* 0x00003fff09097892 */ /* 0x000fe4000f8ec0ff */
[----:B------:R-:W-:Y:S02]  /*30c0*/  USHF.R.S32.HI UR4, URZ, 0x6, UR4 ;  /* 0x00000006ff047899 */ /* 0x000fe40008011404 */
[----:B------:R-:W-:Y:S02]  /*30d0*/  ULOP3.LUT UR10, UR10, 0x3fff, URZ, 0xc0, !UPT ;  /* 0x00003fff0a0a7892 */ /* 0x000fe4000f8ec0ff */
[----:B------:R-:W-:Y:S01]  /*30e0*/  UISETP.LT.AND UP0, UPT, UR4, 0x1, UPT ;  /* 0x000000010400788c */ /* 0x000fe2000bf01270 */
[----:B------:R-:W-:Y:S01]  /*30f0*/  UMOV UR30, 0x0 ;  /* 0x00000000001e7882 */ /* 0x000fe20000000000 */
[----:B------:R-:W-:-:S02]  /*3100*/  UMOV UR31, 0x4100910 ;  /* 0x04100910001f7882 */ /* 0x000fc40000000000 */
[----:B------:R-:W-:Y:S01]  /*3110*/  USEL UR8, UR4, 0x1, !UP0 ;  /* 0x0000000104087887 */ /* 0x000fe2000c000000 */
[----:B------:R-:W-:Y:S01]  /*3120*/  UMOV UR28, 0x0 ;  /* 0x00000000001c7882 */ /* 0x000fe20000000000 */
[----:B------:R-:W-:Y:S01]  /*3130*/  UMOV UR29, 0x4100910 ;  /* 0x04100910001d7882 */ /* 0x000fe20000000000 */
[----:B------:R-:W-:Y:S01]  /*3140*/  UMOV UR26, 0x0 ;  /* 0x00000000001a7882 */ /* 0x000fe20000000000 */
[----:B------:R-:W-:Y:S01]  /*3150*/  UMOV UR27, 0x4100910 ;  /* 0x04100910001b7882 */ /* 0x000fe20000000000 */
[----:B------:R-:W-:Y:S01]  /*3160*/  UMOV UR24, 0x0 ;  /* 0x0000000000187882 */ /* 0x000fe20000000000 */
[----:B------:R-:W-:Y:S01]  /*3170*/  UMOV UR25, 0x4100910 ;  /* 0x0410091000197882 */ /* 0x000fe20000000000 */
[----:B------:R-:W-:Y:S01]  /*3180*/  UMOV UR22, 0x0 ;  /* 0x0000000000167882 */ /* 0x000fe20000000000 */
[----:B------:R-:W-:Y:S01]  /*3190*/  UMOV UR23, 0x4100910 ;  /* 0x0410091000177882 */ /* 0x000fe20000000000 */
[----:B------:R-:W-:Y:S02]  /*31a0*/  ULOP3.LUT UR9, UR9, 0x10000, URZ, 0xfc, !UPT ;  /* 0x0001000009097892 */ /* 0x000fe4000f8efcff */
[----:B------:R-:W-:-:S02]  /*31b0*/  ULOP3.LUT UR10, UR10, 0x10000, URZ, 0xfc, !UPT ;  /* 0x000100000a0a7892 */ /* 0x000fc4000f8efcff */
[----:B------:R-:W-:Y:S02]  /*31c0*/  UIADD3 UR8, UPT, UPT, -UR8, URZ, URZ ;  /* 0x000000ff08087290 */ /* 0x000fe4000fffe1ff */
[----:B---3--:R-:W-:Y:S01]  /*31d0*/  UISETP.GE.AND UP3, UPT, UR6, 0x1, UPT ;  /* 0x000000010600788c */ /* 0x008fe2000bf66270 */
[----:B------:R-:W-:Y:S01]  /*31e0*/  UMOV UR20, 0x0 ;  /* 0x0000000000147882 */ /* 0x000fe20000000000 */
[----:B------:R-:W-:Y:S01]  /*31f0*/  UMOV UR21, 0x4100910 ;  /* 0x0410091000157882 */ /* 0x000fe20000000000 */
[----:B------:R-:W-:Y:S01]  /*3200*/  UMOV UR18, 0x0 ;  /* 0x0000000000127882 */ /* 0x000fe20000000000 */
[----:B-1----:R-:W-:Y:S01]  /*3210*/  R2UR UR16, R0 ;  /* 0x00000000001072ca */ /* 0x002fe200000e0000 */
[----:B------:R-:W-:-:S14]  /*3220*/  UMOV UR19, 0x4100910 ;  /* 0x0410091000137882 */ /* 0x000fdc0000000000 */
.L_x_61:
[----:B------:R-:W-:Y:S02]  /*3230*/  LEA R0, R10, UR5, 0x3 ;  /* 0x000000050a007c11 */ /* 0x000fe4000f8e18ff */
[----:B------:R-:W-:Y:S02]  /*3240*/  SHF.L.U32 R5, R9, 0x1f, RZ ;  /* 0x0000001f09057819 */ /* 0x000fe400000006ff */
[----:B------:R-:W-:Y:S01]  /*3250*/  PLOP3.LUT P0, PT, PT, PT, UP3, 0x80, 0x8 ;  /* 0x000000000008781c */ /* 0x000fe20003f0f038 */
[----:B------:R-:W-:Y:S01]  /*3260*/  VIADD R3, R0, 0xb0 ;  /* 0x000000b000037836 */ /* 0x000fe20000000000 */
[----:B-1----:R-:W1:Y:S02]  /*3270*/  SYNCS.PHASECHK.TRANS64.TRYWAIT P1, [R0+URZ+0xa0], R5 ;  /* 0x0000a005000075a7 */ /* 0x002e6400080211ff */
[----:B-1-3--:R-:W-:Y:S09]  /*3280*/  @!P1 BRA `(.L_x_55) ;  /* 0x0000004400b49947 */ /* 0x00aff20003800000 */
.L_x_136:
[----:B------:R-:W-:Y:S01]  /*3290*/  LEA R4, R10, UR5, 0x4 ;  /* 0x000000050a047c11 */ /* 0x000fe2000f8e20ff */
[----:B------:R-:W-:Y:S01]  /*32a0*/  @UP3 ULEA UR7, UR14, UR5, 0x3 ;  /* 0x000000050e073291 */ /* 0x000fe2000f8e18ff */
[----:B------:R-:W-:Y:S01]  /*32b0*/  PLOP3.LUT P2, PT, PT, PT, PT, 0x80, 0x8 ;  /* 0x000000000008781c */ /* 0x000fe20003f4f070 */
[----:B------:R-:W-:Y:S01]  /*32c0*/  ULEA UR6, UR15, UR5, 0x3 ;  /* 0x000000050f067291 */ /* 0x000fe2000f8e18ff */
[----:B------:R-:W-:Y:S01]  /*32d0*/  PRMT R3, RZ, 0x654, R3 ;  /* 0x00000654ff037816 */ /* 0x000fe20000000003 */
[----:B------:R-:W-:Y:S01]  /*32e0*/  ULEA.HI UR11, UR15, UR15, URZ, 0x1 ;  /* 0x0000000f0f0b7291 */ /* 0x000fe2000f8f08ff */
[----:B-1----:R-:W1:Y:S01]  /*32f0*/  LDS.128 R4, [R4+0x130] ;  /* 0x0001300004047984 */ /* 0x002e620000000c00 */
[----:B------:R-:W-:Y:S02]  /*3300*/  @P0 SHF.L.U32 R2, R8, 0x1f, RZ ;  /* 0x0000001f08020819 */ /* 0x000fe400000006ff */
[----:B------:R-:W-:Y:S01]  /*3310*/  SHF.L.U32 R0, R11, 0x1f, RZ ;  /* 0x0000001f0b007819 */ /* 0x000fe200000006ff */
[----:B------:R-:W-:Y:S01]  /*3320*/  @!PT LDS RZ, [RZ] ;  /* 0x00000000fffff984 */ /* 0x000fe20000000800 */
[----:B------:R-:W-:Y:S01]  /*3330*/  @!PT LDS RZ, [RZ] ;  /* 0x00000000fffff984 */ /* 0x000fe20000000800 */
[----:B------:R-:W-:Y:S01]  /*3340*/  @!PT LDS RZ, [RZ] ;  /* 0x00000000fffff984 */ /* 0x000fe20000000800 */
[----:B------:R-:W-:Y:S01]  /*3350*/  @!PT LDS RZ, [RZ] ;  /* 0x00000000fffff984 */ /* 0x000fe20000000800 */
[----:B------:R2:W-:Y:S06]  /*3360*/  MEMBAR.ALL.CTA ;  /* 0x0000000000007992 */ /* 0x0005ec0000008000 */
[----:B--2---:R-:W2:Y:S02]  /*3370*/  FENCE.VIEW.ASYNC.S ;  /* 0x00000000000073c6 */ /* 0x004ea40000000000 */
[----:B--2---:R2:W-:Y:S01]  /*3380*/  SYNCS.ARRIVE.TRANS64.RED.A1T0 RZ, [R3+URZ], RZ ;  /* 0x000000ff03ff79a7 */ /* 0x0045e200081004ff */
[----:B------:R2:W3:Y:S01]  /*3390*/  @P0 SYNCS.PHASECHK.TRANS64.TRYWAIT P2, [UR7], R2 ;  /* 0x00000002ff0005a7 */ /* 0x0004e20008041107 */
[----:B------:R-:W-:-:S02]  /*33a0*/  USHF.L.U32 UR7, UR11, 0x5, URZ ;  /* 0x000000050b077899 */ /* 0x000fc400080006ff */
[----:B------:R-:W-:Y:S01]  /*33b0*/  ULOP3.LUT UR11, UR11, 0xffe, URZ, 0xc0, !UPT ;  /* 0x00000ffe0b0b7892 */ /* 0x000fe2000f8ec0ff */
[----:B-1----:R-:W-:Y:S01]  /*33c0*/  LOP3.LUT P1, RZ, R6, 0x1, RZ, 0xc0, !PT ;  /* 0x0000000106ff7812 */ /* 0x002fe2000782c0ff */
[----:B------:R-:W-:Y:S02]  /*33d0*/  ULOP3.LUT UR7, UR7, 0xffffffc0, URZ, 0xc0, !UPT ;  /* 0xffffffc007077892 */ /* 0x000fe4000f8ec0ff */
[----:B------:R-:W-:Y:S02]  /*33e0*/  UIADD3 UR11, UPT, UPT, -UR11, UR15, URZ ;  /* 0x0000000f0b0b7290 */ /* 0x000fe4000fffe1ff */
[----:B------:R-:W-:-:S04]  /*33f0*/  UIADD3 UR7, UPT, UPT, UR16, UR7, URZ ;  /* 0x0000000710077290 */ /* 0x000fc8000fffe0ff */
[----:B------:R-:W-:Y:S01]  /*3400*/  ULEA UR7, UR11, UR7, 0x14 ;  /* 0x000000070b077291 */ /* 0x000fe2000f8ea0ff */
[----:B------:R-:W1:Y:S02]  /*3410*/  SYNCS.PHASECHK.TRANS64.TRYWAIT P0, [UR6+0xe0], R0 ;  /* 0x0000e000ff0075a7 */ /* 0x000e640008001106 */
[----:B-123--:R-:W-:Y:S09]  /*3420*/  @!P0 BRA `(.L_x_56) ;  /* 0x0000004400608947 */ /* 0x00eff20003800000 */
.L_x_138:
[----:B------:R-:W-:Y:S01]  /*3430*/  IADD3 R10, PT, PT, R10, 0x1, RZ ;  /* 0x000000010a0a7810 */ /* 0x000fe20007ffe0ff */
[----:B------:R-:W-:Y:S06]  /*3440*/  BRA.U !UP3, `(.L_x_57) ;  /* 0x000000050b107547 */ /* 0x000fec000b800000 */
[----:B------:R-:W-:Y:S01]  /*3450*/  UPLOP3.LUT UP4, UPT, UPT, UPT, UPT, 0x40, 0x4 ;  /* 0x000000000004789c */ /* 0x000fe20003f8e870 */
[----:B------:R-:W-:Y:S01]  /*3460*/  UMOV UR13, UR8 ;  /* 0x00000008000d7c82 */ /* 0x000fe20008000000 */
[----:B------:R-:W-:Y:S01]  /*3470*/  UMOV UR12, UR4 ;  /* 0x00000004000c7c82 */ /* 0x000fe20008000000 */
[----:B------:R-:W-:-:S08]  /*3480*/  UMOV UR17, UR14 ;  /* 0x0000000e00117c82 */ /* 0x000fd00008000000 */
.L_x_60:
[----:B------:R-:W-:Y:S02]  /*3490*/  UIADD3 UR13, UPT, UPT, UR13, 0x1, URZ ;  /* 0x000000010d0d7890 */ /* 0x000fe4000fffe0ff */
[----:B--2---:R-:W-:Y:S02]  /*34a0*/  ULEA UR11, UR17, UR5, 0x3 ;  /* 0x00000005110b7291 */ /* 0x004fe4000f8e18ff */
[----:B------:R-:W-:Y:S01]  /*34b0*/  UISETP.NE.AND UP0, UPT, UR13, URZ, UPT ;  /* 0x000000ff0d00728c */ /* 0x000fe2000bf05270 */
[----:B---3--:R-:W-:Y:S10]  /*34c0*/  @P2 BRA `(.L_x_58) ;  /* 0x00000000000c2947 */ /* 0x008ff40003800000 */
[----:B-1----:R-:W-:Y:S04]  /*34d0*/  SHF.L.U32 R3, R8, 0x1f, RZ ;  /* 0x0000001f08037819 */ /* 0x002fe800000006ff */
[----:B------:R-:W1:Y:S02]  /*34e0*/  SYNCS.PHASECHK.TRANS64.TRYWAIT P0, [UR11], R3 ;  /* 0x00000003ff0075a7 */ /* 0x000e64000800110b */
[----:B-1----:R-:W-:Y:S05]  /*34f0*/  @!P0 BRA `(.L_x_59) ;  /* 0x0000004400448947 */ /* 0x002fea0003800000 */
.L_x_58:
[----:B------:R-:W-:Y:S01]  /*3500*/  UISETP.NE.AND UP1, UPT, UR12, 0x1, UPT ;  /* 0x000000010c00788c */ /* 0x000fe2000bf25270 */
[----:B------:R-:W-:Y:S01]  /*3510*/  PLOP3.LUT P2, PT, PT, PT, PT, 0x80, 0x8 ;  /* 0x000000000008781c */ /* 0x000fe20003f4f070 */
[----:B------:R-:W-:Y:S02]  /*3520*/  UIADD3 UR14, UPT, UPT, UR17, 0x1, URZ ;  /* 0x00000001110e7890 */ /* 0x000fe4000fffe0ff */
[----:B------:R-:W-:Y:S02]  /*3530*/  ULEA UR64, UR17, UR10, 0xa ;  /* 0x0000000a11407291 */ /* 0x000fe4000f8e50ff */
[----:B------:R-:W-:Y:S01]  /*3540*/  UISETP.NE.AND UP2, UPT, UR14, 0x6, UPT ;  /* 0x000000060e00788c */ /* 0x000fe2000bf45270 */
[----:B------:R-:W-:Y:S01]  /*3550*/  PLOP3.LUT P0, PT, PT, PT, UP1, 0x80, 0x8 ;  /* 0x000000000008781c */ /* 0x000fe20003f0f018 */
[----:B------:R-:W-:Y:S02]  /*3560*/  ULEA UR62, UR17, UR9, 0xa ;  /* 0x00000009113e7291 */ /* 0x000fe4000f8e50ff */
[----:B------:R-:W-:Y:S02]  /*3570*/  USEL UR35, URZ, 0x1, UP2 ;  /* 0x00000001ff237887 */ /* 0x000fe40009000000 */
[----:B------:R-:W-:Y:S02]  /*3580*/  USEL UR14, UR14, URZ, UP2 ;  /* 0x000000ff0e0e7287 */ /* 0x000fe40009000000 */
[----:B------:R-:W-:Y:S02]  /*3590*/  UIADD3 UR60, UPT, UPT, UR64, 0x2, URZ ;  /* 0x00000002403c7890 */ /* 0x000fe4000fffe0ff */
[----:B------:R-:W-:Y:S01]  /*35a0*/  @UP1 ULEA UR34, UR14, UR5, 0x3 ;  /* 0x000000050e221291 */ /* 0x000fe2000f8e18ff */
[----:B------:R-:W-:Y:S01]  /*35b0*/  LOP3.LUT R8, R8, UR35, RZ, 0x3c, !PT ;  /* 0x0000002308087c12 */ /* 0x000fe2000f8e3cff */
[----:B------:R-:W-:Y:S02]  /*35c0*/  UIADD3 UR58, UPT, UPT, UR62, 0x2, URZ ;  /* 0x000000023e3a7890 */ /* 0x000fe4000fffe0ff */
[----:B------:R-:W-:Y:S01]  /*35d0*/  UIADD3 UR56, UPT, UPT, UR64, 0x4, URZ ;  /* 0x0000000440387890 */ /* 0x000fe2000fffe0ff */
[----:B-1----:R-:W-:Y:S01]  /*35e0*/  @P0 SHF.L.U32 R0, R8, 0x1f, RZ ;  /* 0x0000001f08000819 */ /* 0x002fe200000006ff */
[----:B------:R-:W-:Y:S02]  /*35f0*/  UIADD3 UR54, UPT, UPT, UR62, 0x4, URZ ;  /* 0x000000043e367890 */ /* 0x000fe4000fffe0ff */
[----:B------:R-:W-:Y:S01]  /*3600*/  UIADD3 UR52, UPT, UPT, UR64, 0x6, URZ ;  /* 0x0000000640347890 */ /* 0x000fe2000fffe0ff */
[----:B------:R2:W3:Y:S01]  /*3610*/  @P0 SYNCS.PHASECHK.TRANS64.TRYWAIT P2, [UR34], R0 ;  /* 0x00000000ff0005a7 */ /* 0x0004e20008041122 */
[----:B------:R-:W-:Y:S02]  /*3620*/  UIADD3 UR50, UPT, UPT, UR62, 0x6, URZ ;  /* 0x000000063e327890 */ /* 0x000fe4000fffe0ff */
        /* <DEDUP_REMOVED lines=9> */
[----:B------:R-:W-:Y:S01]  /*36c0*/  UIADD3 UR12, UPT, UPT, UR12, -0x1, URZ ;  /* 0xffffffff0c0c7890 */ /* 0x000fe2000fffe0ff */
[----:B------:R-:W-:Y:S01]  /*36d0*/  UMOV UR65, 0x40004040 ;  /* 0x4000404000417882 */ /* 0x000fe20000000000 */
[----:B------:R-:W-:Y:S01]  /*36e0*/  UMOV UR63, 0x40004040 ;  /* 0x40004040003f7882 */ /* 0x000fe20000000000 */
[----:B------:R-:W-:Y:S01]  /*36f0*/  UMOV UR61, 0x40004040 ;  /* 0x40004040003d7882 */ /* 0x000fe20000000000 */
[----:B------:R2:W-:Y:S01]  /*3700*/  UTCHMMA gdesc[UR62], gdesc[UR64], tmem[UR7], tmem[UR32], idesc[UR33], UP4 ;  /* 0x00ff20403e0075ea */ /* 0x0005e2000a000007 */
[----:B------:R-:W-:Y:S01]  /*3710*/  UPLOP3.LUT UP4, UPT, UPT, UPT, UPT, 0x80, 0x8 ;  /* 0x000000000008789c */ /* 0x000fe20003f8f070 */
[----:B------:R-:W-:Y:S01]  /*3720*/  UMOV UR59, 0x40004040 ;  /* 0x40004040003b7882 */ /* 0x000fe20000000000 */
[----:B------:R-:W-:Y:S01]  /*3730*/  UMOV UR57, 0x40004040 ;  /* 0x4000404000397882 */ /* 0x000fe20000000000 */
[----:B------:R2:W-:Y:S01]  /*3740*/  UTCHMMA gdesc[UR58], gdesc[UR60], tmem[UR7], tmem[UR30], idesc[UR31], UPT ;  /* 0x00ff1e3c3a0075ea */ /* 0x0005e2000b800007 */
        /* <DEDUP_REMOVED lines=14> */
[----:B------:R-:W-:Y:S01]  /*3830*/  UMOV UR35, 0x40004040 ;  /* 0x4000404000237882 */ /* 0x000fe20000000000 */
[----:B------:R2:W-:Y:S01]  /*3840*/  UTCHMMA gdesc[UR38], gdesc[UR40], tmem[UR7], tmem[UR20], idesc[UR21], UPT ;  /* 0x00ff1428260075ea */ /* 0x0005e2000b800007 */
[----:B------:R2:W-:Y:S01]  /*3850*/  UTCHMMA gdesc[UR34], gdesc[UR36], tmem[UR7], tmem[UR18], idesc[UR19], UPT ;  /* 0x00ff1224220075ea */ /* 0x0005e2000b800007 */
[----:B------:R2:W-:Y:S01]  /*3860*/  UTCBAR [UR11], URZ ;  /* 0x000000ff0b0073e9 */ /* 0x0005e200080000ff */
[----:B------:R-:W-:Y:S01]  /*3870*/  UMOV UR17, UR14 ;  /* 0x0000000e00117c82 */ /* 0x000fe20008000000 */
[----:B------:R-:W-:Y:S05]  /*3880*/  BRA.U UP0, `(.L_x_60) ;  /* 0xfffffffd00007547 */ /* 0x000fea000b83ffff */
.L_x_57:
[----:B------:R-:W-:Y:S01]  /*3890*/  UIADD3 UR15, UPT, UPT, UR15, 0x1, URZ ;  /* 0x000000010f0f7890 */ /* 0x000fe2000fffe0ff */
[C---:B------:R-:W-:Y:S01]  /*38a0*/  ISETP.NE.AND P0, PT, R10.reuse, 0x2, PT ;  /* 0x000000020a00780c */ /* 0x040fe20003f05270 */
[----:B--2---:R-:W-:Y:S02]  /*38b0*/  UIADD3 UR7, UPT, UPT, UR6, 0xc0, URZ ;  /* 0x000000c006077890 */ /* 0x004fe4000fffe0ff */
[----:B------:R-:W-:Y:S01]  /*38c0*/  UISETP.NE.AND UP0, UPT, UR15, 0x4, UPT ;  /* 0x000000040f00788c */ /* 0x000fe2000bf05270 */
[----:B-1----:R-:W-:Y:S02]  /*38d0*/  SEL R0, RZ, 0x1, P0 ;  /* 0x00000001ff007807 */ /* 0x002fe40000000000 */
[----:B------:R-:W-:Y:S01]  /*38e0*/  SEL R10, R10, RZ, P0 ;  /* 0x000000ff0a0a7207 */ /* 0x000fe20000000000 */
[----:B------:R-:W-:Y:S01]  /*38f0*/  USEL UR6, URZ, 0x1, UP0 ;  /* 0x00000001ff067887 */ /* 0x000fe20008000000 */
[----:B------:R-:W-:Y:S01]  /*3900*/  LOP3.LUT R9, R9, R0, RZ, 0x3c, !PT ;  /* 0x0000000009097212 */ /* 0x000fe200078e3cff */
[----:B------:R-:W-:Y:S01]  /*3910*/  USEL UR15, UR15, URZ, UP0 ;  /* 0x000000ff0f0f7287 */ /* 0x000fe20008000000 */
[----:B------:R1:W-:Y:S03]  /*3920*/  UTCBAR [UR7], URZ ;  /* 0x000000ff070073e9 */ /* 0x0003e600080000ff */
[----:B------:R-:W-:Y:S01]  /*3930*/  LOP3.LUT R11, R11, UR6, RZ, 0x3c, !PT ;  /* 0x000000060b0b7c12 */ /* 0x000fe2000f8e3cff */
[----:B------:R-:W-:Y:S07]  /*3940*/  @P1 BRA `(.L_x_61) ;  /* 0xfffffff800381947 */ /* 0x000fee000383ffff */
[----:B------:R-:W2:Y:S01]  /*3950*/  S2UR UR4, SR_CgaCtaId ;  /* 0x00000000000479c3 */ /* 0x000ea20000008800 */
[----:B------:R-:W-:Y:S01]  /*3960*/  ELECT P0, URZ, PT ;  /* 0x0000000000ff782f */ /* 0x000fe20003800000 */
[----:B------:R-:W-:Y:S01]  /*3970*/  IMAD.MOV.U32 R0, RZ, RZ, 0x1 ;  /* 0x00000001ff007424 */ /* 0x000fe200078e00ff */
[----:B------:R-:W-:Y:S01]  /*3980*/  UIADD3 UR5, UPT, UPT, UR5, 0xe0, URZ ;  /* 0x000000e005057890 */ /* 0x000fe2000fffe0ff */
[----:B------:R-:W-:Y:S01]  /*3990*/  SHF.L.U32 R3, R11, 0x1f, RZ ;  /* 0x0000001f0b037819 */ /* 0x000fe200000006ff */
[----:B------:R-:W-:-:S03]  /*39a0*/  UMOV UR6, 0x40 ;  /* 0x0000004000067882 */ /* 0x000fc60000000000 */
[----:B------:R-:W-:Y:S01]  /*39b0*/  UVIRTCOUNT.DEALLOC.SMPOOL 0x80 ;  /* 0x000000800000784c */ /* 0x000fe20000000000 */
[----:B--2---:R-:W-:Y:S02]  /*39c0*/  ULEA UR4, UR4, UR6, 0x18 ;  /* 0x0000000604047291 */ /* 0x004fe4000f8ec0ff */
[----:B------:R-:W-:-:S07]  /*39d0*/  ULEA UR6, UR15, UR5, 0x3 ;  /* 0x000000050f067291 */ /* 0x000fce000f8e18ff */
[----:B------:R2:W-:Y:S02]  /*39e0*/  @P0 STS.U8 [UR4+0x1c], R0 ;  /* 0x00001c00ff000988 */ /* 0x0005e40008000004 */
[----:B------:R-:W4:Y:S02]  /*39f0*/  SYNCS.PHASECHK.TRANS64.TRYWAIT P0, [UR6], R3 ;  /* 0x00000003ff0075a7 */ /* 0x000f240008001106 */
[----:B--2-4-:R-:W-:Y:S05]  /*3a00*/  @!P0 BRA `(.L_x_62) ;  /* 0x0000004000188947 */ /* 0x014fea0003800000 */
.L_x_141:
[----:B-1----:R-:W-:-:S04]  /*3a10*/  UIADD3 UR7, UPT, UPT, UR15, 0x1, URZ ;  /* 0x000000010f077890 */ /* 0x002fc8000fffe0ff */
[----:B------:R-:W-:-:S04]  /*3a20*/  UISETP.NE.AND UP0, UPT, UR7, 0x4, UPT ;  /* 0x000000040700788c */ /* 0x000fc8000bf05270 */
[----:B------:R-:W-:Y:S02]  /*3a30*/  USEL UR8, URZ, 0x1, UP0 ;  /* 0x00000001ff087887 */ /* 0x000fe40008000000 */
[----:B------:R-:W-:-:S04]  /*3a40*/  USEL UR7, UR7, URZ, UP0 ;  /* 0x000000ff07077287 */ /* 0x000fc80008000000 */
[----:B------:R-:W-:Y:S01]  /*3a50*/  ULEA UR6, UR7, UR5, 0x3 ;  /* 0x0000000507067291 */ /* 0x000fe2000f8e18ff */
[----:B------:R-:W-:-:S04]  /*3a60*/  LOP3.LUT R2, R11, UR8, RZ, 0x3c, !PT ;  /* 0x000000080b027c12 */ /* 0x000fc8000f8e3cff */
[----:B--2---:R-:W-:-:S04]  /*3a70*/  SHF.L.U32 R3, R2, 0x1f, RZ ;  /* 0x0000001f02037819 */ /* 0x004fc800000006ff */
[----:B------:R-:W1:Y:S02]  /*3a80*/  SYNCS.PHASECHK.TRANS64.TRYWAIT P0, [UR6], R3 ;  /* 0x00000003ff0075a7 */ /* 0x000e640008001106 */
[----:B-1----:R-:W-:Y:S05]  /*3a90*/  @!P0 BRA `(.L_x_63) ;  /* 0x00000040000c8947 */ /* 0x002fea0003800000 */
.L_x_143:
        /* <DEDUP_REMOVED lines=9> */
.L_x_145:
[----:B------:R-:W-:-:S04]  /*3b30*/  UIADD3 UR7, UPT, UPT, UR7, 0x1, URZ ;  /* 0x0000000107077890 */ /* 0x000fc8000fffe0ff */
[----:B------:R-:W-:-:S04]  /*3b40*/  UISETP.NE.AND UP0, UPT, UR7, 0x4, UPT ;  /* 0x000000040700788c */ /* 0x000fc8000bf05270 */
[----:B------:R-:W-:Y:S02]  /*3b50*/  USEL UR6, URZ, 0x1, UP0 ;  /* 0x00000001ff067887 */ /* 0x000fe40008000000 */
[----:B------:R-:W-:-:S04]  /*3b60*/  USEL UR7, UR7, URZ, UP0 ;  /* 0x000000ff07077287 */ /* 0x000fc80008000000 */
[----:B------:R-:W-:Y:S01]  /*3b70*/  ULEA UR7, UR7, UR5, 0x3 ;  /* 0x0000000507077291 */ /* 0x000fe2000f8e18ff */
[----:B-1----:R-:W-:-:S04]  /*3b80*/  LOP3.LUT R3, R2, UR6, RZ, 0x3c, !PT ;  /* 0x0000000602037c12 */ /* 0x002fc8000f8e3cff */
[----:B------:R-:W-:-:S04]  /*3b90*/  SHF.L.U32 R3, R3, 0x1f, RZ ;  /* 0x0000001f03037819 */ /* 0x000fc800000006ff */
[----:B------:R-:W1:Y:S02]  /*3ba0*/  SYNCS.PHASECHK.TRANS64.TRYWAIT P0, [UR7], R3 ;  /* 0x00000003ff0075a7 */ /* 0x000e640008001107 */
[----:B-1----:R-:W-:Y:S05]  /*3bb0*/  @!P0 BRA `(.L_x_65) ;  /* 0x0000003c00f48947 */ /* 0x002fea0003800000 */
.L_x_147:
[----:B------:R-:W-:Y:S01]  /*3bc0*/  NOP ;  /* 0x0000000000007918 */ /* 0x000fe20000000000 */
[----:B-1----:R-:W1:Y:S01]  /*3bd0*/  LDS R0, [UR4+0x14] ;  /* 0x00001404ff007984 */ /* 0x002e620008000800 */
[----:B------:R-:W-:Y:S01]  /*3be0*/  ULOP3.LUT UR6, UR16, 0xffff, URZ, 0xc0, !UPT ;  /* 0x0000ffff10067892 */ /* 0x000fe2000f8ec0ff */
[----:B------:R-:W-:Y:S01]  /*3bf0*/  UMOV UR8, 0xffff ;  /* 0x0000ffff00087882 */ /* 0x000fe20000000000 */
[----:B------:R-:W-:Y:S02]  /*3c00*/  UMOV UR5, 0x1 ;  /* 0x0000000100057882 */ /* 0x000fe40000000000 */
[----:B------:R-:W-:-:S04]  /*3c10*/  USHF.R.U32.HI UR6, URZ, 0x5, UR6 ;  /* 0x00000005ff067899 */ /* 0x000fc80008011606 */
[----:B------:R-:W-:Y:S02]  /*3c20*/  USHF.L.U32 UR8, UR8, UR6, URZ ;  /* 0x0000000608087299 */ /* 0x000fe400080006ff */
[----:B------:R-:W-:-:S04]  /*3c30*/  USHF.L.U32 UR5, UR5, UR6, URZ ;  /* 0x0000000605057299 */ /* 0x000fc800080006ff */
[----:B-1----:R-:W-:-:S04]  /*3c40*/  LOP3.LUT R0, R0, UR8, RZ, 0xc0, !PT ;  /* 0x0000000800007c12 */ /* 0x002fc8000f8ec0ff */
[----:B------:R-:W-:-:S13]  /*3c50*/  ISETP.NE.AND P0, PT, R0, UR8, PT ;  /* 0x0000000800007c0c */ /* 0x000fda000bf05270 */
[----:B------:R-:W-:Y:S05]  /*3c60*/  @P0 BRA `(.L_x_66) ;  /* 0x0000000000580947 */ /* 0x000fea0003800000 */
[----:B------:R-:W1:Y:S02]  /*3c70*/  LDS R0, [UR4+0x18] ;  /* 0x00001804ff007984 */ /* 0x000e640008000800 */
[----:B-1----:R-:W-:-:S04]  /*3c80*/  LOP3.LUT R0, R0, UR5, RZ, 0xc0, !PT ;  /* 0x0000000500007c12 */ /* 0x002fc8000f8ec0ff */
[----:B------:R-:W-:-:S13]  /*3c90*/  ISETP.NE.AND P0, PT, R0, UR5, PT ;  /* 0x0000000500007c0c */ /* 0x000fda000bf05270 */
[----:B------:R-:W-:Y:S05]  /*3ca0*/  @P0 BRA `(.L_x_67) ;  /* 0x00000000003c0947 */ /* 0x000fea0003800000 */
[----:B------:R-:W1:Y:S01]  /*3cb0*/  S2R R2, SR_LANEID ;  /* 0x0000000000027919 */ /* 0x000e620000000000 */
[----:B------:R-:W-:Y:S01]  /*3cc0*/  ULOP3.LUT UR8, URZ, UR8, URZ, 0x33, !UPT ;  /* 0x00000008ff087292 */ /* 0x000fe2000f8e33ff */
[----:B------:R-:W-:Y:S01]  /*3cd0*/  LOP3.LUT R4, RZ, UR5, RZ, 0x33, !PT ;  /* 0x00000005ff047c12 */ /* 0x000fe2000f8e33ff */
[----:B------:R-:W-:Y:S02]  /*3ce0*/  VOTEU.ANY UR7, UPT, PT ;  /* 0x0000000000077886 */ /* 0x000fe400038e0100 */
[----:B------:R-:W-:Y:S01]  /*3cf0*/  UFLO.U32 UR7, UR7 ;  /* 0x00000007000772bd */ /* 0x000fe200080e0000 */
[----:B------:R-:W2:Y:S01]  /*3d00*/  REDUX UR5, R4 ;  /* 0x00000000040573c4 */ /* 0x000ea20000000000 */
[----:B------:R-:W-:-:S06]  /*3d10*/  IMAD.U32 R0, RZ, RZ, UR8 ;  /* 0x00000008ff007e24 */ /* 0x000fcc000f8e00ff */
[----:B------:R4:W-:Y:S01]  /*3d20*/  UTCATOMSWS.AND URZ, UR8 ;  /* 0x0000000800ff79e3 */ /* 0x0009e20008000000 */
[----:B------:R-:W3:Y:S01]  /*3d30*/  REDUX UR6, R0 ;  /* 0x00000000000673c4 */ /* 0x000ee20000000000 */
[----:B-1----:R-:W-:Y:S01]  /*3d40*/  ISETP.EQ.U32.AND P0, PT, R2, UR7, PT ;  /* 0x0000000702007c0c */ /* 0x002fe2000bf02070 */
[----:B--2---:R-:W-:Y:S01]  /*3d50*/  IMAD.U32 R2, RZ, RZ, UR5 ;  /* 0x00000005ff027e24 */ /* 0x004fe2000f8e00ff */
[----:B---3--:R-:W-:-:S11]  /*3d60*/  MOV R3, UR6 ;  /* 0x0000000600037c02 */ /* 0x008fd60008000f00 */
[----:B------:R4:W-:Y:S04]  /*3d70*/  @P0 ATOMS.AND RZ, [UR4+0x14], R3 ;  /* 0x00001403ffff098c */ /* 0x0009e8000a800004 */
[----:B------:R4:W-:Y:S01]  /*3d80*/  @P0 ATOMS.AND RZ, [UR4+0x18], R2 ;  /* 0x00001802ffff098c */ /* 0x0009e2000a800004 */
[----:B------:R-:W-:Y:S05]  /*3d90*/  BRA `(.L_x_68) ;  /* 0x0000000000147947 */ /* 0x000fea0003800000 */
.L_x_67:
[----:B------:R-:W-:Y:S02]  /*3da0*/  MOV R2, 0x3dc0 ;  /* 0x00003dc000027802 */ /* 0x000fe40000000f00 */
[----:B---3-5:R-:W-:Y:S05]  /*3db0*/  CALL.REL.NOINC `($__internal_0_$__cuda_sm10x_tcgen05_guardrail_trap_col_being_dealloced_not_returned_by_alloc) ;  /* 0x0000004000687944 */ /* 0x028fea0003c00000 */
[----:B------:R-:W-:Y:S05]  /*3dc0*/  BRA `(.L_x_68) ;  /* 0x0000000000087947 */ /* 0x000fea0003800000 */
.L_x_66:
[----:B------:R-:W-:Y:S02]  /*3dd0*/  MOV R2, 0x3df0 ;  /* 0x00003df000027802 */ /* 0x000fe40000000f00 */
[----:B---3-5:R-:W-:Y:S05]  /*3de0*/  CALL.REL.NOINC `($__internal_2_$__cuda_sm10x_tcgen05_guardrail_trap_unallocated_columns_being_dealloced) ;  /* 0x0000004000747944 */ /* 0x028fea0003c00000 */
.L_x_68:
[----:B------:R-:W-:Y:S01]  /*3df0*/  NOP ;  /* 0x0000000000007918 */ /* 0x000fe20000000000 */
[----:B----4-:R-:W-:Y:S05]  /*3e00*/  EXIT ;  /* 0x000000000000794d */ /* 0x010fea0003800000 */
.L_x_50:
[----:B------:R-:W-:-:S09]  /*3e10*/  UISETP.NE.OR UP2, UPT, UR8, 0x3, !UP2 ;  /* 0x000000030800788c */ /* 0x000fd2000d745670 */
[----:B------:R-:W-:Y:S05]  /*3e20*/  BRA.U UP2, `(.L_x_69) ;  /* 0x0000000d02b07547 */ /* 0x000fea000b800000 */
[----:B------:R-:W1:Y:S01]  /*3e30*/  LDC R0, c[0x0][0xb30] ;  /* 0x0002cc00ff007b82 */ /* 0x000e620000000800 */
[----:B------:R-:W2:Y:S01]  /*3e40*/  LDCU.64 UR8, c[0x0][0x888] ;  /* 0x00011100ff0877ac */ /* 0x000ea20008000a00 */
[----:B------:R-:W-:Y:S02]  /*3e50*/  HFMA2 R25, -RZ, RZ, 0, 0 ;  /* 0x00000000ff197431 */ /* 0x000fe400000001ff */
[----:B------:R-:W-:Y:S01]  /*3e60*/  IMAD.MOV.U32 R34, RZ, RZ, 0x1 ;  /* 0x00000001ff227424 */ /* 0x000fe200078e00ff */
[----:B------:R-:W-:Y:S01]  /*3e70*/  MOV R23, 0x2000 ;  /* 0x0000200000177802 */ /* 0x000fe20000000f00 */
[----:B------:R-:W4:Y:S01]  /*3e80*/  LDCU.64 UR4, c[0x0][0x890] ;  /* 0x00011200ff0477ac */ /* 0x000f220008000a00 */
[----:B------:R-:W-:Y:S01]  /*3e90*/  IMAD.MOV.U32 R27, RZ, RZ, RZ ;  /* 0x000000ffff1b7224 */ /* 0x000fe200078e00ff */
[----:B------:R-:W3:Y:S01]  /*3ea0*/  LDC R19, c[0x0][0x370] ;  /* 0x0000dc00ff137b82 */ /* 0x000ee20000000800 */
[----:B------:R-:W-:Y:S01]  /*3eb0*/  UMOV UR7, 0x400 ;  /* 0x0000040000077882 */ /* 0x000fe20000000000 */
[----:B------:R-:W-:-:S02]  /*3ec0*/  UPLOP3.LUT UP1, UPT, UPT, UPT, UPT, 0x40, 0x4 ;  /* 0x000000000004789c */ /* 0x000fc40003f2e870 */
[----:B------:R-:W-:Y:S01]  /*3ed0*/  ULEA UR7, UR37, UR7, 0x18 ;  /* 0x0000000725077291 */ /* 0x000fe2000f8ec0ff */
[----:B------:R-:W-:-:S03]  /*3ee0*/  UMOV UR13, URZ ;  /* 0x000000ff000d7c82 */ /* 0x000fc60008000000 */
[----:B------:R-:W3:Y:S01]  /*3ef0*/  LDC R2, c[0x0][0xb0c] ;  /* 0x0002c300ff027b82 */ /* 0x000ee20000000800 */
[----:B--2---:R-:W-:Y:S02]  /*3f00*/  UISETP.NE.U32.AND UP3, UPT, UR8, URZ, UPT ;  /* 0x000000ff0800728c */ /* 0x004fe4000bf65070 */
[----:B----4-:R-:W-:-:S05]  /*3f10*/  UISETP.NE.U32.AND UP4, UPT, UR4, URZ, UPT ;  /* 0x000000ff0400728c */ /* 0x010fca000bf85070 */
[----:B------:R-:W2:Y:S01]  /*3f20*/  LDC R18, c[0x0][0xb20] ;  /* 0x0002c800ff127b82 */ /* 0x000ea20000000800 */
[----:B-1----:R-:W-:Y:S01]  /*3f30*/  ISETP.NE.AND P1, PT, R0, 0x1, PT ;  /* 0x000000010000780c */ /* 0x002fe20003f25270 */
[----:B------:R-:W-:Y:S02]  /*3f40*/  UISETP.NE.AND.EX UP3, UPT, UR9, URZ, UPT, UP3 ;  /* 0x000000ff0900728c */ /* 0x000fe4000bf65330 */
[----:B------:R-:W-:-:S04]  /*3f50*/  UISETP.NE.AND.EX UP4, UPT, UR5, URZ, UPT, UP4 ;  /* 0x000000ff0500728c */ /* 0x000fc8000bf85340 */
[----:B-----5:R-:W1:Y:S08]  /*3f60*/  LDC.64 R32, c[0x0][0x348] ;  /* 0x0000d200ff207b82 */ /* 0x020e700000000a00 */
[----:B------:R-:W4:Y:S08]  /*3f70*/  LDC.64 R16, c[0x0][0xb10] ;  /* 0x0002c400ff107b82 */ /* 0x000f300000000a00 */
[----:B------:R-:W1:Y:S08]  /*3f80*/  LDC.64 R6, c[0x0][0xb18] ;  /* 0x0002c600ff067b82 */ /* 0x000e700000000a00 */
[----:B------:R-:W1:Y:S08]  /*3f90*/  LDC.64 R4, c[0x0][0xb28] ;  /* 0x0002ca00ff047b82 */ /* 0x000e700000000a00 */
[----:B--23--:R-:W1:Y:S02]  /*3fa0*/  LDC R22, c[0x0][0x374] ;  /* 0x0000dd00ff167b82 */ /* 0x00ce640000000800 */
.L_x_78:
[----:B------:R-:W-:Y:S02]  /*3fb0*/  LEA R0, R27, UR7, 0x3 ;  /* 0x000000071b007c11 */ /* 0x000fe4000f8e18ff */
[----:B------:R-:W-:Y:S02]  /*3fc0*/  SHF.L.U32 R3, R25, 0x1f, RZ ;  /* 0x0000001f19037819 */ /* 0x000fe400000006ff */
[----:B------:R-:W-:Y:S02]  /*3fd0*/  LEA R28, R27, UR7, 0x4 ;  /* 0x000000071b1c7c11 */ /* 0x000fe4000f8e20ff */
[----:B--2---:R-:W2:Y:S02]  /*3fe0*/  SYNCS.PHASECHK.TRANS64.TRYWAIT P0, [R0+URZ+0xa0], R3 ;  /* 0x0000a003000075a7 */ /* 0x004ea400080011ff */
[----:B--2---:R-:W-:Y:S05]  /*3ff0*/  @!P0 BRA `(.L_x_70) ;  /* 0x0000003800fc8947 */ /* 0x004fea0003800000 */
.L_x_148:
[----:B------:R-:W-:Y:S01]  /*4000*/  ISETP.GE.AND P0, PT, R26, 0x1, PT ;  /* 0x000000011a00780c */ /* 0x000fe20003f06270 */
[----:B------:R-:W3:Y:S01]  /*4010*/  LDS.128 R28, [R28+0x130] ;  /* 0x000130001c1c7984 */ /* 0x000ee20000000c00 */
[----:B--2---:R-:W-:Y:S01]  /*4020*/  VIADD R0, R0, 0xb0 ;  /* 0x000000b000007836 */ /* 0x004fe20000000000 */
[----:B------:R-:W-:Y:S01]  /*4030*/  @!PT LDS RZ, [RZ] ;  /* 0x00000000fffff984 */ /* 0x000fe20000000800 */
[----:B------:R-:W-:Y:S01]  /*4040*/  @!PT LDS RZ, [RZ] ;  /* 0x00000000fffff984 */ /* 0x000fe20000000800 */
[----:B------:R-:W-:Y:S01]  /*4050*/  @!PT LDS RZ, [RZ] ;  /* 0x00000000fffff984 */ /* 0x000fe20000000800 */
[----:B------:R-:W-:Y:S01]  /*4060*/  @!PT LDS RZ, [RZ] ;  /* 0x00000000fffff984 */ /* 0x000fe20000000800 */
[----:B------:R2:W-:Y:S06]  /*4070*/  MEMBAR.ALL.CTA ;  /* 0x0000000000007992 */ /* 0x0005ec0000008000 */
[----:B--2---:R-:W2:Y:S01]  /*4080*/  FENCE.VIEW.ASYNC.S ;  /* 0x00000000000073c6 */ /* 0x004ea20000000000 */
[----:B------:R-:W-:Y:S04]  /*4090*/  PRMT R0, RZ, 0x654, R0 ;  /* 0x00000654ff007816 */ /* 0x000fe80000000000 */
[----:B--2---:R2:W-:Y:S01]  /*40a0*/  SYNCS.ARRIVE.TRANS64.RED.A1T0 RZ, [R0+URZ], RZ ;  /* 0x000000ff00ff79a7 */ /* 0x0045e200081004ff */
[----:B---3--:R-:W-:Y:S11]  /*40b0*/  LOP3.LUT P3, RZ, R30, 0x1, RZ, 0xc0, !PT ;  /* 0x000000011eff7812 */ /* 0x008ff6000786c0ff */
[----:B------:R-:W-:Y:S02]  /*40c0*/  @!UPT UIADD3 URZ, UPT, UPT, URZ, URZ, URZ ;  /* 0x000000fffffff290 */ /* 0x000fe4000fffe0ff */
[----:B------:R-:W-:Y:S02]  /*40d0*/  @P3 MOV R13, R28 ;  /* 0x0000001c000d3202 */ /* 0x000fe40000000f00 */
[----:B------:R-:W-:Y:S01]  /*40e0*/  @P3 LOP3.LUT R8, R29, 0xffff, RZ, 0xc0, !PT ;  /* 0x0000ffff1d083812 */ /* 0x000fe200078ec0ff */
[----:B--2---:R-:W-:Y:S06]  /*40f0*/  @!P0 BRA `(.L_x_71) ;  /* 0x0000000000a48947 */ /* 0x004fec0003800000 */
[----:B-1----:R-:W-:Y:S01]  /*4100*/  IMAD.HI.U32 R37, R22, R7, RZ ;  /* 0x0000000716257227 */ /* 0x002fe200078e00ff */
[----:B------:R-:W-:Y:S02]  /*4110*/  ISETP.NE.AND P0, PT, R6, 0x1, PT ;  /* 0x000000010600780c */ /* 0x000fe40003f05270 */
[----:B------:R-:W-:Y:S01]  /*4120*/  ISETP.NE.AND P2, PT, R26, 0x1, PT ;  /* 0x000000011a00780c */ /* 0x000fe20003f45270 */
[----:B----4-:R-:W-:Y:S01]  /*4130*/  IMAD.HI.U32 R36, R19, R16, RZ ;  /* 0x0000001013247227 */ /* 0x010fe200078e00ff */
[----:B------:R-:W-:Y:S02]  /*4140*/  SHF.R.U32.HI R37, RZ, R18, R37 ;  /* 0x00000012ff257219 */ /* 0x000fe40000011625 */
[----:B------:R-:W-:Y:S01]  /*4150*/  ISETP.NE.AND P4, PT, R2, 0x1, PT ;  /* 0x000000010200780c */ /* 0x000fe20003f85270 */
[----:B------:R-:W-:Y:S01]  /*4160*/  IMAD.HI.U32 R38, R13, R16, RZ ;  /* 0x000000100d267227 */ /* 0x000fe200078e00ff */
[----:B------:R-:W-:Y:S02]  /*4170*/  SHF.R.U32.HI R36, RZ, R17, R36 ;  /* 0x00000011ff247219 */ /* 0x000fe40000011624 */
[----:B------:R-:W-:Y:S01]  /*4180*/  SEL R3, R22, R37, !P0 ;  /* 0x0000002516037207 */ /* 0x000fe20004000000 */
[C---:B------:R-:W-:Y:S01]  /*4190*/  IMAD.HI.U32 R37, R8.reuse, R7, RZ ;  /* 0x0000000708257227 */ /* 0x040fe200078e00ff */
[----:B------:R-:W-:Y:S02]  /*41a0*/  SEL R11, R19, R36, !P4 ;  /* 0x00000024130b7207 */ /* 0x000fe40006000000 */
[----:B------:R-:W-:Y:S01]  /*41b0*/  SHF.R.U32.HI R38, RZ, R17, R38 ;  /* 0x00000011ff267219 */ /* 0x000fe20000011626 */
[----:B------:R-:W-:Y:S01]  /*41c0*/  IMAD.HI.U32 R40, R3, R4, RZ ;  /* 0x0000000403287227 */ /* 0x000fe200078e00ff */
[----:B------:R-:W-:Y:S03]  /*41d0*/  SHF.R.U32.HI R37, RZ, R18, R37 ;  /* 0x00000012ff257219 */ /* 0x000fe60000011625 */
[----:B------:R-:W-:Y:S01]  /*41e0*/  IMAD.HI.U32 R36, R11, R4, RZ ;  /* 0x000000040b247227 */ /* 0x000fe200078e00ff */
[----:B------:R-:W-:Y:S02]  /*41f0*/  @P2 SHF.R.U32.HI R3, RZ, R5, R40 ;  /* 0x00000005ff032219 */ /* 0x000fe40000011628 */
[----:B------:R-:W-:Y:S02]  /*4200*/  SEL R9, R8, R37, !P0 ;  /* 0x0000002508097207 */ /* 0x000fe40004000000 */
[----:B------:R-:W-:Y:S01]  /*4210*/  @P2 SHF.R.U32.HI R11, RZ, R5, R36 ;  /* 0x00000005ff0b2219 */ /* 0x000fe20000011624 */
[C---:B------:R-:W-:Y:S01]  /*4220*/  IMAD R10, R26.reuse, R3, RZ ;  /* 0x000000031a0a7224 */ /* 0x040fe200078e02ff */
[----:B------:R-:W-:Y:S01]  /*4230*/  SEL R3, R13, R38, !P4 ;  /* 0x000000260d037207 */ /* 0x000fe20006000000 */
[C---:B------:R-:W-:Y:S03]  /*4240*/  IMAD.HI.U32 R14, R9.reuse, R4, RZ ;  /* 0x00000004090e7227 */ /* 0x040fe600078e00ff */
[----:B------:R-:W-:Y:S01]  /*4250*/  ISETP.GE.AND P0, PT, R9, R10, PT ;  /* 0x0000000a0900720c */ /* 0x000fe20003f06270 */
[C---:B------:R-:W-:Y:S01]  /*4260*/  IMAD R12, R26.reuse, R11, RZ ;  /* 0x0000000b1a0c7224 */ /* 0x040fe200078e02ff */
[-C--:B------:R-:W-:Y:S04]  /*4270*/  SHF.R.U32.HI R14, RZ, R5.reuse, R14 ;  /* 0x00000005ff0e7219 */ /* 0x080fe8000001160e */
[----:B------:R-:W-:Y:S02]  /*4280*/  ISETP.GE.OR P0, PT, R3, R12, P0 ;  /* 0x0000000c0300720c */ /* 0x000fe40000706670 */
[----:B------:R-:W-:Y:S05]  /*4290*/  SEL R15, R9, R14, !P2 ;  /* 0x0000000e090f7207 */ /* 0x000fea0005000000 */
[----:B------:R-:W-:Y:S04]  /*42a0*/  IMAD.MOV R14, RZ, RZ, -R15 ;  /* 0x000000ffff0e7224 */ /* 0x000fe800078e0a0f */
[----:B------:R-:W-:Y:S02]  /*42b0*/  IMAD R14, R26, R14, R9 ;  /* 0x0000000e1a0e7224 */ /* 0x000fe400078e0209 */
[C---:B------:R-:W-:Y:S05]  /*42c0*/  @!P0 IMAD.HI.U32 R10, R3.reuse, R4, RZ ;  /* 0x00000004030a8227 */ /* 0x040fea00078e00ff */
[----:B------:R-:W-:Y:S04]  /*42d0*/  @!P0 SHF.R.U32.HI R10, RZ, R5, R10 ;  /* 0x00000005ff0a8219 */ /* 0x000fe8000001160a */
[----:B------:R-:W-:Y:S01]  /*42e0*/  @!P0 SEL R0, R3, R10, !P2 ;  /* 0x0000000a03008207 */ /* 0x000fe20005000000 */
[----:B------:R-:W-:Y:S03]  /*42f0*/  IMAD.MOV R10, RZ, RZ, -R3 ;  /* 0x000000ffff0a7224 */ /* 0x000fe600078e0a03 */
[----:B------:R-:W-:Y:S01]  /*4300*/  @!P0 IADD3 R15, PT, PT, R15, -R0, RZ ;  /* 0x800000000f0f8210 */ /* 0x000fe20007ffe0ff */
[----:B------:R-:W-:Y:S01]  /*4310*/  @!P0 IMAD R0, R11, R14, R0 ;  /* 0x0000000e0b008224 */ /* 0x000fe200078e0200 */
[----:B------:R-:W-:Y:S01]  /*4320*/  IADD3 R11, PT, PT, -R9, RZ, RZ ;  /* 0x000000ff090b7210 */ /* 0x000fe20007ffe1ff */
[----:B------:R-:W-:Y:S02]  /*4330*/  IMAD R13, R2, R10, R13 ;  /* 0x0000000a020d7224 */ /* 0x000fe400078e020d */
[----:B------:R-:W-:Y:S02]  /*4340*/  @!P0 IMAD R9, R15, R26, R3 ;  /* 0x0000001a0f098224 */ /* 0x000fe400078e0203 */
[----:B------:R-:W-:Y:S02]  /*4350*/  @!P0 IMAD.MOV.U32 R3, RZ, RZ, R0 ;  /* 0x000000ffff038224 */ /* 0x000fe400078e0000 */
[----:B------:R-:W-:Y:S02]  /*4360*/  IMAD R8, R6, R11, R8 ;  /* 0x0000000b06087224 */ /* 0x000fe400078e0208 */
[----:B------:R-:W-:Y:S02]  /*4370*/  IMAD R13, R3, R2, R13 ;  /* 0x00000002030d7224 */ /* 0x000fe400078e020d */
[----:B------:R-:W-:Y:S02]  /*4380*/  IMAD R8, R9, R6, R8 ;  /* 0x0000000609087224 */ /* 0x000fe400078e0208 */
.L_x_71:
[----:B------:R-:W-:Y:S05]  /*4390*/  BRA.U UP1, `(.L_x_72) ;  /* 0x0000000101107547 */ /* 0x000fea000b800000 */
[----:B------:R-:W-:Y:S04]  /*43a0*/  MOV R0, UR6 ;  /* 0x0000000600007c02 */ /* 0x000fe80008000f00 */
[----:B------:R-:W-:Y:S04]  /*43b0*/  SHF.L.U32 R3, R0, 0x1f, RZ ;  /* 0x0000001f00037819 */ /* 0x000fe800000006ff */
[----:B------:R-:W2:Y:S02]  /*43c0*/  SYNCS.PHASECHK.TRANS64.TRYWAIT P0, [UR7+0x98], R3 ;  /* 0x00009803ff0075a7 */ /* 0x000ea40008001107 */
[----:B--2---:R-:W-:Y:S05]  /*43d0*/  @!P0 BRA `(.L_x_73) ;  /* 0x0000003800188947 */ /* 0x004fea0003800000 */
.L_x_72:
[----:B------:R-:W-:Y:S02]  /*43e0*/  R2UR UR11, R21 ;  /* 0x00000000150b72ca */ /* 0x000fe400000e0000 */
[----:B------:R-:W-:Y:S02]  /*43f0*/  R2UR UR10, R20 ;  /* 0x00000000140a72ca */ /* 0x000fe400000e0000 */
[----:B------:R-:W-:Y:S04]  /*4400*/  ISETP.NE.U32.AND P2, PT, RZ, UR4, PT ;  /* 0x00000004ff007c0c */ /* 0x000fe8000bf45070 */
[----:B------:R-:W-:Y:S05]  /*4410*/  ISETP.NE.AND.EX P2, PT, RZ, UR5, PT, P2 ;  /* 0x00000005ff007c0c */ /* 0x000fea000bf45320 */
[----:B------:R-:W-:Y:S02]  /*4420*/  USHF.L.U32 UR11, UR11, 0x6, URZ ;  /* 0x000000060b0b7899 */ /* 0x000fe400080006ff */
[----:B------:R-:W-:Y:S01]  /*4430*/  USHF.L.U32 UR10, UR10, 0x6, URZ ;  /* 0x000000060a0a7899 */ /* 0x000fe200080006ff */
[----:B------:R-:W-:Y:S11]  /*4440*/  BRA.U !UP4, `(.L_x_74) ;  /* 0x000000010c347547 */ /* 0x000ff6000b800000 */
[----:B------:R-:W-:Y:S01]  /*4450*/  UPLOP3.LUT UP0, UPT, UPT, UPT, UP3, 0x80, 0x8 ;  /* 0x000000000008789c */ /* 0x000fe20003f0f030 */
[----:B--2---:R-:W-:Y:S02]  /*4460*/  HFMA2 R0, -RZ, RZ, 0, 5.9604644775390625e-08 ;  /* 0x00000001ff007431 */ /* 0x004fe400000001ff */
[----:B------:R-:W-:Y:S03]  /*4470*/  IMAD.MOV.U32 R67, RZ, RZ, 0x1 ;  /* 0x00000001ff437424 */ /* 0x000fe600078e00ff */
[----:B------:R-:W-:Y:S05]  /*4480*/  PLOP3.LUT P0, PT, PT, PT, UP0, 0x80, 0x8 ;  /* 0x000000000008781c */ /* 0x000fea0003f0f008 */
[----:B------:R-:W2:Y:S01]  /*4490*/  @UP0 LDCU.64 UR14, c[0x0][0x888] ;  /* 0x00011100ff0e07ac */ /* 0x000ea20008000a00 */
[----:B------:R-:W-:Y:S07]  /*44a0*/  @UP0 UIMAD UR8, UR36, UR4, URZ ;  /* 0x00000004240802a4 */ /* 0x000fee000f8e02ff */
[----:B------:R-:W-:Y:S01]  /*44b0*/  @!P0 PRMT R67, R0, 0x7610, R67 ;  /* 0x0000761000438816 */ /* 0x000fe20000000043 */
[----:B--2---:R-:W-:Y:S03]  /*44c0*/  @UP0 UIMAD.WIDE UR14, UR8, 0x4, UR14 ;  /* 0x00000004080e08a5 */ /* 0x004fe6000f8e020e */
[----:B------:R-:W2:Y:S03]  /*44d0*/  @!UP0 LDCU UR8, c[0x0][0x880] ;  /* 0x00011000ff0887ac */ /* 0x000ea60008000800 */
[----:B------:R-:W-:Y:S01]  /*44e0*/  IMAD.U32 R10, RZ, RZ, UR14 ;  /* 0x0000000eff0a7e24 */ /* 0x000fe2000f8e00ff */
[----:B------:R-:W-:Y:S05]  /*44f0*/  MOV R11, UR15 ;  /* 0x0000000f000b7c02 */ /* 0x000fea0008000f00 */
[----:B------:R3:W5:Y:S02]  /*4500*/  @P0 LDG.E R35, desc[UR46][R10.64] ;  /* 0x0000002e0a230981 */ /* 0x000764000c1e1900 */
[----:B--23--:R-:W-:Y:S07]  /*4510*/  @!P0 IMAD.U32 R35, RZ, RZ, UR8 ;  /* 0x00000008ff238e24 */ /* 0x00cfee000f8e00ff */
.L_x_74:
[----:B-----5:R-:W-:Y:S01]  /*4520*/  @!P2 FSETP.EQ.AND P0, PT, R35, RZ, PT ;  /* 0x000000ff2300a20b */ /* 0x020fe20003f02000 */
[----:B------:R-:W-:Y:S01]  /*4530*/  @!UPT UIADD3 URZ, UPT, UPT, URZ, URZ, URZ ;  /* 0x000000fffffff290 */ /* 0x000fe2000fffe0ff */
[----:B------:R-:W-:Y:S11]  /*4540*/  @!P2 BRA `(.L_x_75) ;  /* 0x000000000014a947 */ /* 0x000ff60003800000 */
[----:B------:R-:W-:Y:S02]  /*4550*/  LOP3.LUT P2, RZ, R67, 0xff, RZ, 0xc0, !PT ;  /* 0x000000ff43ff7812 */ /* 0x000fe4000784c0ff */
[----:B------:R-:W-:Y:S04]  /*4560*/  PLOP3.LUT P0, PT, PT, PT, UP0, 0x80, 0x8 ;  /* 0x000000000008781c */ /* 0x000fe80003f0f008 */
[----:B------:R-:W-:Y:S07]  /*4570*/  PLOP3.LUT P0, PT, P0, PT, PT, 0x8, 0x80 ;  /* 0x000000000080781c */ /* 0x000fee000070e170 */
[----:B------:R-:W-:Y:S11]  /*4580*/  @P2 FSETP.EQ.AND P0, PT, R35, RZ, PT ;  /* 0x000000ff2300220b */ /* 0x000ff60003f02000 */
[----:B------:R-:W-:Y:S02]  /*4590*/  @!UPT UIADD3 URZ, UPT, UPT, URZ, URZ, URZ ;  /* 0x000000fffffff290 */ /* 0x000fe4000fffe0ff */
.L_x_75:
[----:B------:R-:W-:Y:S01]  /*45a0*/  ULEA UR15, UR13, UR7, 0x3 ;  /* 0x000000070d0f7291 */ /* 0x000fe2000f8e18ff */
[----:B--2---:R-:W-:Y:S02]  /*45b0*/  SHF.L.U32 R3, R34, 0x1f, RZ ;  /* 0x0000001f22037819 */ /* 0x004fe400000006ff */
[----:B------:R-:W-:Y:S04]  /*45c0*/  ELECT P4, URZ, PT ;  /* 0x0000000000ff782f */ /* 0x000fe80003880000 */
[----:B------:R-:W-:Y:S02]  /*45d0*/  PLOP3.LUT P4, PT, P0, P4, PT, 0xf2, 0x2f ;  /* 0x00000000002f781c */ /* 0x000fe40000789e72 */
[----:B------:R-:W2:Y:S11]  /*45e0*/  SYNCS.PHASECHK.TRANS64.TRYWAIT P2, [UR15+0x78], R3 ;  /* 0x00007803ff0075a7 */ /* 0x000eb6000804110f */
[----:B-1----:R-:W-:Y:S05]  /*45f0*/  @!P4 IADD3 R20, P0, PT, R32, 0x580, RZ ;  /* 0x000005802014c810 */ /* 0x002fea0007f1e0ff */
[----:B------:R-:W-:Y:S01]  /*4600*/  @!P4 IMAD.X R12, RZ, RZ, R33, P0 ;  /* 0x000000ffff0cc224 */ /* 0x000fe200000e0621 */
[----:B--2---:R-:W-:Y:S07]  /*4610*/  @!P2 BRA `(.L_x_76) ;  /* 0x0000003400a0a947 */ /* 0x004fee0003800000 */
.L_x_151:
[----:B------:R-:W2:Y:S01]  /*4620*/  LDC.64 R14, c[0x0][0xb10] ;  /* 0x0002c400ff0e7b82 */ /* 0x000ea20000000a00 */
[----:B------:R-:W-:Y:S01]  /*4630*/  @!P4 R2UR UR8, R12 ;  /* 0x000000000c08c2ca */ /* 0x000fe200000e0000 */
[----:B------:R-:W-:Y:S01]  /*4640*/  VOTEU.ALL UP2, P4 ;  /* 0x0000000000ff7886 */ /* 0x000fe20002040000 */
[----:B------:R-:W-:Y:S01]  /*4650*/  @!P4 R2UR UR9, R20 ;  /* 0x000000001409c2ca */ /* 0x000fe200000e0000 */
[----:B------:R-:W-:Y:S01]  /*4660*/  VOTEU.ALL UP1, P4 ;  /* 0x0000000000ff7886 */ /* 0x000fe20002020000 */
[----:B------:R-:W-:Y:S03]  /*4670*/  UMOV UR20, 0x0 ;  /* 0x0000000000147882 */ /* 0x000fe60000000000 */
[----:B------:R-:W3:Y:S01]  /*4680*/  LDC.64 R10, c[0x0][0xb18] ;  /* 0x0002c600ff0a7b82 */ /* 0x000ee20000000a00 */
[----:B------:R-:W-:Y:S01]  /*4690*/  UMOV UR21, 0x10000000 ;  /* 0x1000000000157882 */ /* 0x000fe20000000000 */
[----:B------:R-:W-:Y:S01]  /*46a0*/  UMOV UR12, UR36 ;  /* 0x00000024000c7c82 */ /* 0x000fe20008000000 */
[----:B------:R-:W-:Y:S01]  /*46b0*/  UIADD3 UR14, UPT, UPT, UR13, 0x1, URZ ;  /* 0x000000010d0e7890 */ /* 0x000fe2000fffe0ff */
[----:B------:R-:W-:Y:S01]  /*46c0*/  @P3 SHF.R.U32.HI R24, RZ, 0x10, R29 ;  /* 0x00000010ff183819 */ /* 0x000fe2000001161d */
[----:B------:R-:W-:Y:S03]  /*46d0*/  VIADD R27, R27, 0x1 ;  /* 0x000000011b1b7836 */ /* 0x000fe60000000000 */
[----:B-1----:R-:W1:Y:S01]  /*46e0*/  @!P1 LDC R0, c[0x0][0xb20] ;  /* 0x0002c800ff009b82 */ /* 0x002e620000000800 */
[----:B------:R-:W-:Y:S01]  /*46f0*/  UISETP.NE.AND UP5, UPT, UR14, 0x3, UPT ;  /* 0x000000030e00788c */ /* 0x000fe2000bfa5270 */
[----:B------:R-:W-:Y:S01]  /*4700*/  IMAD.U32 R21, RZ, RZ, UR8 ;  /* 0x00000008ff157e24 */ /* 0x000fe2000f8e00ff */
[----:B------:R-:W-:Y:S05]  /*4710*/  @!UP2 ULEA UR8, UR13, UR7, 0xd ;  /* 0x000000070d08a291 */ /* 0x000fea000f8e68ff */
[----:B------:R-:W5:Y:S01]  /*4720*/  @!P1 LDC R3, c[0x0][0xb0c] ;  /* 0x0002c300ff039b82 */ /* 0x000f620000000800 */
[----:B------:R-:W-:Y:S01]  /*4730*/  IMAD.U32 R20, RZ, RZ, UR9 ;  /* 0x00000009ff147e24 */ /* 0x000fe2000f8e00ff */
[----:B------:R-:W-:Y:S01]  /*4740*/  UIADD3 UR9, UPT, UPT, UR15, 0x60, URZ ;  /* 0x000000600f097890 */ /* 0x000fe2000fffe0ff */
[----:B------:R-:W-:Y:S01]  /*4750*/  @!P4 R2UR UR19, R21 ;  /* 0x000000001513c2ca */ /* 0x000fe200000e0000 */
[----:B------:R-:W-:Y:S02]  /*4760*/  @!UP2 UIADD3 UR8, UPT, UPT, UR8, 0x400, URZ ;  /* 0x000004000808a890 */ /* 0x000fe4000fffe0ff */
[----:B------:R-:W-:Y:S01]  /*4770*/  @!P4 R2UR UR18, R20 ;  /* 0x000000001412c2ca */ /* 0x000fe200000e0000 */
[----:B------:R-:W-:Y:S01]  /*4780*/  @!P4 IMAD.MOV.U32 R20, RZ, RZ, 0x2000 ;  /* 0x00002000ff14c424 */ /* 0x000fe200078e00ff */
[----:B------:R-:W-:Y:S02]  /*4790*/  UPRMT UR16, UR37, 0x654, UR9 ;  /* 0x0000065425107896 */ /* 0x000fe40008000009 */
[----:B------:R-:W-:Y:S02]  /*47a0*/  USEL UR17, URZ, 0x1, UP5 ;  /* 0x00000001ff117887 */ /* 0x000fe4000a800000 */
[----:B------:R-:W-:Y:S04]  /*47b0*/  USEL UR14, UR14, URZ, UP5 ;  /* 0x000000ff0e0e7287 */ /* 0x000fe8000a800000 */
[----:B------:R-:W-:Y:S01]  /*47c0*/  ULEA UR13, UR14, UR7, 0x3 ;  /* 0x000000070e0d7291 */ /* 0x000fe2000f8e18ff */
[----:B------:R-:W-:Y:S02]  /*47d0*/  LOP3.LUT R34, R34, UR17, RZ, 0x3c, !PT ;  /* 0x0000001122227c12 */ /* 0x000fe4000f8e3cff */
[----:B------:R1:W-:Y:S01]  /*47e0*/  @!UP1 UTMALDG.3D [UR8], [UR18], desc[UR20] ;  /* 0x00001408120095b4 */ /* 0x0003e20008011000 */
[----:B------:R1:W-:Y:S01]  /*47f0*/  @!P4 SYNCS.ARRIVE.TRANS64.RED.A0TR RZ, [UR15+0x60], R20 ;  /* 0x00006014ffffc9a7 */ /* 0x0003e2000830040f */
[----:B------:R-:W-:Y:S02]  /*4800*/  SHF.L.U32 R12, R34, 0x1f, RZ ;  /* 0x0000001f220c7819 */ /* 0x000fe400000006ff */
[----:B-----5:R-:W-:Y:S01]  /*4810*/  @!P1 ISETP.NE.AND P2, PT, R3, 0x1, PT ;  /* 0x000000010300980c */ /* 0x020fe20003f45270 */
[C---:B--2---:R-:W-:Y:S01]  /*4820*/  @!P1 IMAD.HI.U32 R14, R13.reuse, R14, RZ ;  /* 0x0000000e0d0e9227 */ /* 0x044fe200078e00ff */
[----:B---3--:R-:W-:Y:S03]  /*4830*/  @!P1 ISETP.NE.AND P0, PT, R10, 0x1, PT ;  /* 0x000000010a00980c */ /* 0x008fe60003f05270 */
[C---:B------:R-:W-:Y:S01]  /*4840*/  @!P1 IMAD.HI.U32 R11, R8.reuse, R11, RZ ;  /* 0x0000000b080b9227 */ /* 0x040fe200078e00ff */
[----:B------:R-:W-:Y:S04]  /*4850*/  @!P1 SHF.R.U32.HI R14, RZ, R15, R14 ;  /* 0x0000000fff0e9219 */ /* 0x000fe8000001160e */
[----:B-1----:R-:W-:Y:S01]  /*4860*/  @!P1 SHF.R.U32.HI R9, RZ, R0, R11 ;  /* 0x00000000ff099219 */ /* 0x002fe2000001160b */
[----:B------:R-:W-:Y:S01]  /*4870*/  SYNCS.ARRIVE.TRANS64.RED.A1T0 RZ, [UR16], RZ ;  /* 0x000000ffffff79a7 */ /* 0x000fe20008100410 */
[----:B------:R-:W-:Y:S02]  /*4880*/  @!P1 SEL R14, R13, R14, !P2 ;  /* 0x0000000e0d0e9207 */ /* 0x000fe40005000000 */
[----:B------:R-:W-:Y:S01]  /*4890*/  @!P1 SEL R9, R8, R9, !P0 ;  /* 0x0000000908099207 */ /* 0x000fe20004000000 */
[----:B------:R-:W1:Y:S04]  /*48a0*/  SYNCS.PHASECHK.TRANS64.TRYWAIT P5, [UR13+0x78], R12 ;  /* 0x0000780cff0075a7 */ /* 0x000e6800080a110d */
[----:B------:R-:W-:Y:S02]  /*48b0*/  @!P1 IMAD.IADD R0, R9, 0x1, -R14 ;  /* 0x0000000109009824 */ /* 0x000fe400078e0a0e */
[----:B------:R-:W-:Y:S02]  /*48c0*/  @!P1 IMAD.IADD R9, R14, 0x1, -R9 ;  /* 0x000000010e099824 */ /* 0x000fe400078e0a09 */
[----:B------:R-:W-:Y:S02]  /*48d0*/  @!P1 IMAD R13, R0, R3, R13 ;  /* 0x00000003000d9224 */ /* 0x000fe400078e020d */
[----:B------:R-:W-:Y:S01]  /*48e0*/  @!P1 IMAD R8, R9, R10, R8 ;  /* 0x0000000a09089224 */ /* 0x000fe200078e0208 */
[----:B-1----:R-:W-:Y:S06]  /*48f0*/  @!P5 BRA `(.L_x_77) ;  /* 0x000000340000d947 */ /* 0x002fec0003800000 */
.L_x_153:
[----:B-1----:R-:W-:Y:S01]  /*4900*/  @!P4 IADD3 R3, P0, PT, R32, 0x580, RZ ;  /* 0x000005802003c810 */ /* 0x002fe20007f1e0ff */
[----:B------:R-:W-:Y:S01]  /*4910*/  UMOV UR18, 0x0 ;  /* 0x0000000000127882 */ /* 0x000fe20000000000 */
[----:B------:R-:W-:Y:S01]  /*4920*/  UMOV UR19, 0x10000000 ;  /* 0x1000000000137882 */ /* 0x000fe20000000000 */
[----:B------:R-:W-:Y:S01]  /*4930*/  VOTEU.ALL UP1, P4 ;  /* 0x0000000000ff7886 */ /* 0x000fe20002020000 */
[----:B------:R-:W-:Y:S01]  /*4940*/  @!P4 R2UR UR9, R3 ;  /* 0x000000000309c2ca */ /* 0x000fe200000e0000 */
[----:B------:R-:W-:Y:S01]  /*4950*/  @!P4 IMAD.X R0, RZ, RZ, R33, P0 ;  /* 0x000000ffff00c224 */ /* 0x000fe200000e0621 */
[----:B------:R-:W-:Y:S01]  /*4960*/  UMOV UR12, UR36 ;  /* 0x00000024000c7c82 */ /* 0x000fe20008000000 */
[----:B------:R-:W-:Y:S01]  /*4970*/  @P3 R2UR UR36, R24 ;  /* 0x00000000182432ca */ /* 0x000fe200000e0000 */
[----:B------:R-:W-:Y:S01]  /*4980*/  @!UP1 ULEA UR15, UR14, UR7, 0xd ;  /* 0x000000070e0f9291 */ /* 0x000fe2000f8e68ff */
[----:B------:R-:W-:Y:S01]  /*4990*/  ISETP.NE.AND P0, PT, R27, 0x2, PT ;  /* 0x000000021b00780c */ /* 0x000fe20003f05270 */
[----:B------:R-:W-:Y:S01]  /*49a0*/  @!UP1 UIADD3 UR10, UPT, UPT, UR10, 0x20, URZ ;  /* 0x000000200a0a9890 */ /* 0x000fe2000fffe0ff */
[----:B------:R-:W-:Y:S01]  /*49b0*/  @!P4 R2UR UR8, R0 ;  /* 0x000000000008c2ca */ /* 0x000fe200000e0000 */
[----:B------:R-:W-:Y:S01]  /*49c0*/  IMAD.IADD R20, R8, 0x1, R66 ;  /* 0x0000000108147824 */ /* 0x000fe200078e0242 */
[----:B------:R-:W-:Y:S01]  /*49d0*/  SEL R0, RZ, 0x1, P0 ;  /* 0x00000001ff007807 */ /* 0x000fe20000000000 */
[----:B------:R-:W-:Y:S01]  /*49e0*/  IMAD.IADD R21, R13, 0x1, R68 ;  /* 0x000000010d157824 */ /* 0x000fe200078e0244 */
[----:B------:R-:W-:Y:S02]  /*49f0*/  SEL R27, R27, RZ, P0 ;  /* 0x000000ff1b1b7207 */ /* 0x000fe40000000000 */
[----:B------:R-:W-:Y:S01]  /*4a00*/  IMAD.U32 R10, RZ, RZ, UR9 ;  /* 0x00000009ff0a7e24 */ /* 0x000fe2000f8e00ff */
[----:B------:R-:W-:Y:S01]  /*4a10*/  UIADD3 UR9, UPT, UPT, UR13, 0x60, URZ ;  /* 0x000000600d097890 */ /* 0x000fe2000fffe0ff */
[----:B------:R-:W-:Y:S03]  /*4a20*/  LOP3.LUT R25, R25, R0, RZ, 0x3c, !PT ;  /* 0x0000000019197212 */ /* 0x000fe600078e3cff */
[----:B------:R-:W-:Y:S02]  /*4a30*/  @!P4 R2UR UR16, R10 ;  /* 0x000000000a10c2ca */ /* 0x000fe400000e0000 */
[----:B------:R-:W-:Y:S01]  /*4a40*/  IMAD.U32 R11, RZ, RZ, UR8 ;  /* 0x00000008ff0b7e24 */ /* 0x000fe2000f8e00ff */
[----:B------:R-:W-:Y:S01]  /*4a50*/  @!UP1 UIADD3 UR8, UPT, UPT, UR15, 0x400, URZ ;  /* 0x000004000f089890 */ /* 0x000fe2000fffe0ff */
[----:B------:R-:W-:Y:S01]  /*4a60*/  VOTEU.ALL UP1, P4 ;  /* 0x0000000000ff7886 */ /* 0x000fe20002020000 */
[----:B------:R-:W-:Y:S02]  /*4a70*/  UPRMT UR15, UR37, 0x654, UR9 ;  /* 0x00000654250f7896 */ /* 0x000fe40008000009 */
[----:B------:R-:W-:Y:S11]  /*4a80*/  @!P4 R2UR UR17, R11 ;  /* 0x000000000b11c2ca */ /* 0x000ff600000e0000 */
[----:B------:R-:W-:Y:S02]  /*4a90*/  @!UPT UIADD3 URZ, UPT, UPT, URZ, URZ, URZ ;  /* 0x000000fffffff290 */ /* 0x000fe4000fffe0ff */
[----:B------:R2:W-:Y:S01]  /*4aa0*/  @!UP1 UTMALDG.3D [UR8], [UR16], desc[UR18] ;  /* 0x00001208100095b4 */ /* 0x0005e20008011000 */
[----:B------:R2:W-:Y:S01]  /*4ab0*/  @!P4 SYNCS.ARRIVE.TRANS64.RED.A0TR RZ, [UR13+0x60], R23 ;  /* 0x00006017ffffc9a7 */ /* 0x0005e2000830040d */
[----:B------:R-:W-:Y:S04]  /*4ac0*/  UIADD3 UR13, UPT, UPT, UR14, 0x1, URZ ;  /* 0x000000010e0d7890 */ /* 0x000fe8000fffe0ff */
[----:B------:R-:W-:Y:S04]  /*4ad0*/  UISETP.NE.AND UP1, UPT, UR13, 0x3, UPT ;  /* 0x000000030d00788c */ /* 0x000fe8000bf25270 */
[----:B------:R-:W-:Y:S02]  /*4ae0*/  USEL UR14, URZ, 0x1, UP1 ;  /* 0x00000001ff0e7887 */ /* 0x000fe40008800000 */
[----:B------:R-:W-:Y:S02]  /*4af0*/  USEL UR13, UR13, URZ, UP1 ;  /* 0x000000ff0d0d7287 */ /* 0x000fe40008800000 */
[----:B------:R-:W-:Y:S02]  /*4b00*/  UPLOP3.LUT UP1, UPT, UPT, UPT, UPT, 0x80, 0x8 ;  /* 0x000000000008789c */ /* 0x000fe40003f2f070 */
[----:B------:R-:W-:Y:S01]  /*4b10*/  LOP3.LUT R34, R34, UR14, RZ, 0x3c, !PT ;  /* 0x0000000e22227c12 */ /* 0x000fe2000f8e3cff */
[----:B------:R-:W-:Y:S01]  /*4b20*/  SYNCS.ARRIVE.TRANS64.RED.A1T0 RZ, [UR15], RZ ;  /* 0x000000ffffff79a7 */ /* 0x000fe2000810040f */
[----:B------:R-:W-:Y:S07]  /*4b30*/  @P3 BRA `(.L_x_78) ;  /* 0xfffffff4001c3947 */ /* 0x000fee000383ffff */
[----:B------:R-:W-:Y:S01]  /*4b40*/  UIADD3 UR7, UPT, UPT, UR7, 0x78, URZ ;  /* 0x0000007807077890 */ /* 0x000fe2000fffe0ff */
[----:B------:R-:W-:-:S03]  /*4b50*/  SHF.L.U32 R3, R34, 0x1f, RZ ;  /* 0x0000001f22037819 */ /* 0x000fc600000006ff */
[----:B------:R-:W-:-:S09]  /*4b60*/  ULEA UR4, UR13, UR7, 0x3 ;  /* 0x000000070d047291 */ /* 0x000fd2000f8e18ff */
[----:B------:R-:W1:Y:S02]  /*4b70*/  SYNCS.PHASECHK.TRANS64.TRYWAIT P0, [UR4], R3 ;  /* 0x00000003ff0075a7 */ /* 0x000e640008001104 */
[----:B-1----:R-:W-:Y:S05]  /*4b80*/  @!P0 BRA `(.L_x_79) ;  /* 0x0000003000748947 */ /* 0x002fea0003800000 */
.L_x_155:
        /* <DEDUP_REMOVED lines=9> */
.L_x_157:
[----:B------:R-:W-:-:S04]  /*4c20*/  UIADD3 UR5, UPT, UPT, UR5, 0x1, URZ ;  /* 0x0000000105057890 */ /* 0x000fc8000fffe0ff */
[----:B------:R-:W-:-:S04]  /*4c30*/  UISETP.NE.AND UP0, UPT, UR5, 0x3, UPT ;  /* 0x000000030500788c */ /* 0x000fc8000bf05270 */
[----:B------:R-:W-:Y:S02]  /*4c40*/  USEL UR4, URZ, 0x1, UP0 ;  /* 0x00000001ff047887 */ /* 0x000fe40008000000 */
[----:B------:R-:W-:-:S04]  /*4c50*/  USEL UR5, UR5, URZ, UP0 ;  /* 0x000000ff05057287 */ /* 0x000fc80008000000 */
[----:B------:R-:W-:Y:S01]  /*4c60*/  ULEA UR5, UR5, UR7, 0x3 ;  /* 0x0000000705057291 */ /* 0x000fe2000f8e18ff */
[----:B-1----:R-:W-:-:S04]  /*4c70*/  LOP3.LUT R3, R34, UR4, RZ, 0x3c, !PT ;  /* 0x0000000422037c12 */ /* 0x002fc8000f8e3cff */
[----:B------:R-:W-:Y:S01]  /*4c80*/  SHF.L.U32 R3, R3, 0x1f, RZ ;  /* 0x0000001f03037819 */ /* 0x000fe200000006ff */
[----:B------:R-:W-:-:S07]  /*4c90*/  IMAD.U32 R0, RZ, RZ, UR5 ;  /* 0x00000005ff007e24 */ /* 0x000fce000f8e00ff */
.L_x_81:
[----:B-1----:R1:W3:Y:S02]  /*4ca0*/  SYNCS.PHASECHK.TRANS64.TRYWAIT P0, [R0+URZ], R3 ;  /* 0x00000003000075a7 */ /* 0x0022e400080011ff */
[----:B---3--:R-:W-:Y:S05]  /*4cb0*/  @!P0 NANOSLEEP.SYNCS 0x989680 ;  /* 0x009896800000895d */ /* 0x008fea0003900000 */
[----:B------:R-:W3:Y:S02]  /*4cc0*/  @!P0 SYNCS.PHASECHK.TRANS64 P0, [R0+URZ], R3 ;  /* 0x00000003000085a7 */ /* 0x000ee400080010ff */
[----:B--23--:R-:W-:Y:S05]  /*4cd0*/  @P0 EXIT ;  /* 0x000000000000094d */ /* 0x00cfea0003800000 */
[----:B------:R-:W-:Y:S05]  /*4ce0*/  BRA `(.L_x_81) ;  /* 0xfffffffc00ec7947 */ /* 0x000fea000383ffff */
.L_x_69:
[----:B------:R-:W-:-:S06]  /*4cf0*/  UISETP.GE.AND UP1, UPT, UR8, 0x4, UPT ;  /* 0x000000040800788c */ /* 0x000fcc000bf26270 */
[----:B------:R-:W-:-:S13]  /*4d00*/  PLOP3.LUT P0, PT, PT, PT, UP1, 0x80, 0x8 ;  /* 0x000000000008781c */ /* 0x000fda0003f0f018 */
[----:B------:R-:W-:Y:S05]  /*4d10*/  @!P0 EXIT ;  /* 0x000000000000894d */ /* 0x000fea0003800000 */
[----:B------:R-:W-:Y:S01]  /*4d20*/  BAR.SYNC.DEFER_BLOCKING 0x6, 0xa0 ;  /* 0x0182800000007b1d */ /* 0x000fe20000010000 */
[C---:B------:R-:W-:Y:S01]  /*4d30*/  IMAD.SHL.U32 R0, R79.reuse, 0x20, RZ ;  /* 0x000000204f007824 */ /* 0x040fe200078e00ff */
[C---:B------:R-:W-:Y:S01]  /*4d40*/  R2P PR, R79.reuse, 0x6 ;  /* 0x000000064f007804 */ /* 0x040fe20000000000 */
[C---:B------:R-:W-:Y:S02]  /*4d50*/  IMAD.SHL.U32 R72, R79.reuse, 0x4, RZ ;  /* 0x000000044f487824 */ /* 0x040fe400078e00ff */
[C---:B------:R-:W-:Y:S01]  /*4d60*/  IMAD.U32 R32, R79.reuse, 0x10000, RZ ;  /* 0x000100004f207824 */ /* 0x040fe200078e00ff */
[----:B------:R-:W-:Y:S02]  /*4d70*/  UMOV UR48, 0x400 ;  /* 0x0000040000307882 */ /* 0x000fe40000000000 */
[----:B------:R-:W1:Y:S01]  /*4d80*/  LDC R71, c[0x0][0x370] ;  /* 0x0000dc00ff477b82 */ /* 0x000e620000000800 */
[----:B------:R-:W-:Y:S01]  /*4d90*/  ULEA UR48, UR37, UR48, 0x18 ;  /* 0x0000003025307291 */ /* 0x000fe2000f8ec0ff */
[C---:B------:R-:W-:Y:S01]  /*4da0*/  LOP3.LUT R7, R0.reuse, 0xe0, RZ, 0xc0, !PT ;  /* 0x000000e000077812 */ /* 0x040fe200078ec0ff */
[----:B------:R-:W-:Y:S01]  /*4db0*/  IMAD.SHL.U32 R5, R79, 0x10, RZ ;  /* 0x000000104f057824 */ /* 0x000fe200078e00ff */
[----:B------:R-:W-:Y:S01]  /*4dc0*/  LOP3.LUT R0, R0, 0x100, RZ, 0xc0, !PT ;  /* 0x0000010000007812 */ /* 0x000fe200078ec0ff */
[----:B------:R-:W-:Y:S01]  /*4dd0*/  IMAD.MOV.U32 R78, RZ, RZ, 0x8 ;  /* 0x00000008ff4e7424 */ /* 0x000fe200078e00ff */
[----:B------:R-:W-:Y:S01]  /*4de0*/  LOP3.LUT R72, R7, 0x1c, R72, 0xf8, !PT ;  /* 0x0000001c07487812 */ /* 0x000fe200078ef848 */
[----:B------:R-:W-:Y:S01]  /*4df0*/  IMAD.MOV.U32 R77, RZ, RZ, 0x10 ;  /* 0x00000010ff4d7424 */ /* 0x000fe200078e00ff */
[----:B------:R-:W2:Y:S01]  /*4e00*/  LDC R28, c[0x0][0xb0c] ;  /* 0x0002c300ff1c7b82 */ /* 0x000ea20000000800 */
[----:B------:R-:W-:Y:S01]  /*4e10*/  SHF.R.U32.HI R7, RZ, 0x2, R79 ;  /* 0x00000002ff077819 */ /* 0x000fe2000001164f */
[----:B------:R-:W-:Y:S01]  /*4e20*/  IMAD.MOV.U32 R30, RZ, RZ, RZ ;  /* 0x000000ffff1e7224 */ /* 0x000fe200078e00ff */
[----:B------:R-:W-:Y:S01]  /*4e30*/  LOP3.LUT R32, R32, 0x600000, RZ, 0xc0, !PT ;  /* 0x0060000020207812 */ /* 0x000fe200078ec0ff */
[----:B------:R-:W-:Y:S01]  /*4e40*/  IMAD.MOV.U32 R76, RZ, RZ, RZ ;  /* 0x000000ffff4c7224 */ /* 0x000fe200078e00ff */
[----:B------:R-:W-:Y:S01]  /*4e50*/  LOP3.LUT R5, R0, 0x600, R5, 0xf8, !PT ;  /* 0x0000060000057812 */ /* 0x000fe200078ef805 */
[----:B------:R-:W-:Y:S01]  /*4e60*/  IMAD.MOV.U32 R82, RZ, RZ, RZ ;  /* 0x000000ffff527224 */ /* 0x000fe200078e00ff */
[----:B------:R-:W-:Y:S01]  /*4e70*/  LOP3.LUT R72, R72, 0x4, R7, 0x78, !PT ;  /* 0x0000000448487812 */ /* 0x000fe200078e7807 */
[----:B------:R-:W4:Y:S01]  /*4e80*/  LDC R69, c[0x0][0xb20] ;  /* 0x0002c800ff457b82 */ /* 0x000f220000000800 */
[----:B------:R-:W3:Y:S01]  /*4e90*/  LDS R3, [UR48+0x150] ;  /* 0x00015030ff037984 */ /* 0x000ee20008000800 */
[----:B------:R-:W-:Y:S01]  /*4ea0*/  LOP3.LUT R79, R79, 0x60, RZ, 0xc0, !PT ;  /* 0x000000604f4f7812 */ /* 0x000fe200078ec0ff */
[----:B------:R-:W-:Y:S01]  /*4eb0*/  IMAD.MOV.U32 R75, RZ, RZ, RZ ;  /* 0x000000ffff4b7224 */ /* 0x000fe200078e00ff */
[----:B------:R-:W-:Y:S01]  /*4ec0*/  LOP3.LUT R72, R5, R72, RZ, 0xfc, !PT ;  /* 0x0000004805487212 */ /* 0x000fe200078efcff */
[----:B------:R-:W1:Y:S01]  /*4ed0*/  LDCU.64 UR54, c[0x0][0x348] ;  /* 0x00006900ff3677ac */ /* 0x000e620008000a00 */
[----:B------:R-:W-:-:S02]  /*4ee0*/  SEL R78, R78, 0xfffffff8, !P1 ;  /* 0xfffffff84e4e7807 */ /* 0x000fc40004800000 */
[----:B------:R-:W1:Y:S01]  /*4ef0*/  LDC R27, c[0x0][0xb30] ;  /* 0x0002cc00ff1b7b82 */ /* 0x000e620000000800 */
[----:B------:R-:W-:Y:S01]  /*4f00*/  SEL R77, R77, 0xfffffff0, !P2 ;  /* 0xfffffff04d4d7807 */ /* 0x000fe20005000000 */
[----:B------:R-:W1:Y:S01]  /*4f10*/  LDCU.64 UR38, c[0x0][0x888] ;  /* 0x00011100ff2677ac */ /* 0x000e620008000a00 */
[----:B------:R-:W1:Y:S05]  /*4f20*/  LDCU.64 UR44, c[0x0][0x890] ;  /* 0x00011200ff2c77ac */ /* 0x000e6a0008000a00 */
[----:B------:R-:W1:Y:S01]  /*4f30*/  LDC.64 R64, c[0x0][0xb10] ;  /* 0x0002c400ff407b82 */ /* 0x000e620000000a00 */
[----:B------:R-:W-:Y:S01]  /*4f40*/  UMOV UR51, 0x1 ;  /* 0x0000000100337882 */ /* 0x000fe20000000000 */
[----:B------:R-:W-:Y:S01]  /*4f50*/  UMOV UR56, URZ ;  /* 0x000000ff00387c82 */ /* 0x000fe20008000000 */
[----:B------:R-:W-:Y:S01]  /*4f60*/  UIADD3 UR52, UPT, UPT, UR48, 0x400, URZ ;  /* 0x0000040030347890 */ /* 0x000fe2000fffe0ff */
[----:B------:R-:W-:Y:S01]  /*4f70*/  UMOV UR50, URZ ;  /* 0x000000ff00327c82 */ /* 0x000fe20008000000 */
[----:B------:R-:W-:-:S03]  /*4f80*/  UMOV UR49, URZ ;  /* 0x000000ff00317c82 */ /* 0x000fc60008000000 */
[----:B------:R-:W1:Y:S08]  /*4f90*/  LDC.64 R24, c[0x0][0xb18] ;  /* 0x0002c600ff187b82 */ /* 0x000e700000000a00 */
[----:B------:R-:W1:Y:S08]  /*4fa0*/  LDC.64 R22, c[0x0][0xb28] ;  /* 0x0002ca00ff167b82 */ /* 0x000e700000000a00 */
[----:B------:R-:W1:Y:S01]  /*4fb0*/  LDC.64 R62, c[0x0][0x8b0] ;  /* 0x00022c00ff3e7b82 */ /* 0x000e620000000a00 */
[----:B---3--:R-:W-:-:S07]  /*4fc0*/  IMAD.IADD R32, R3, 0x1, R32 ;  /* 0x0000000103207824 */ /* 0x008fce00078e0220 */
[----:B------:R-:W3:Y:S08]  /*4fd0*/  LDC.64 R60, c[0x0][0x8a8] ;  /* 0x00022a00ff3c7b82 */ /* 0x000ef00000000a00 */
[----:B--2-4-:R-:W1:Y:S02]  /*4fe0*/  LDC R70, c[0x0][0x374] ;  /* 0x0000dd00ff467b82 */ /* 0x014e640000000800 */
.L_x_112:
[C---:B------:R-:W-:Y:S02]  /*4ff0*/  LEA R0, R82.reuse, UR48, 0x3 ;  /* 0x0000003052007c11 */ /* 0x040fe4000f8e18ff */
[----:B------:R-:W-:Y:S02]  /*5000*/  SHF.L.U32 R3, R75, 0x1f, RZ ;  /* 0x0000001f4b037819 */ /* 0x000fe400000006ff */
[----:B-1----:R-:W-:Y:S02]  /*5010*/  LEA R16, R82, UR48, 0x4 ;  /* 0x0000003052107c11 */ /* 0x002fe4000f8e20ff */
[----:B------:R-:W2:Y:S02]  /*5020*/  SYNCS.PHASECHK.TRANS64.TRYWAIT P0, [R0+URZ+0xa0], R3 ;  /* 0x0000a003000075a7 */ /* 0x000ea400080011ff */
[----:B--2---:R-:W-:Y:S05]  /*5030*/  @!P0 BRA `(.L_x_82) ;  /* 0x0000002c00788947 */ /* 0x004fea0003800000 */
.L_x_158:
[----:B------:R-:W4:Y:S01]  /*5040*/  LDC.64 R12, c[0x0][0xb10] ;  /* 0x0002c400ff0c7b82 */ /* 0x000f220000000a00 */
[----:B------:R-:W3:Y:S01]  /*5050*/  LDS.128 R16, [R16+0x130] ;  /* 0x0001300010107984 */ /* 0x000ee20000000c00 */
[----:B-1----:R-:W-:Y:S01]  /*5060*/  ISETP.NE.AND P1, PT, R27, 0x1, PT ;  /* 0x000000011b00780c */ /* 0x002fe20003f25270 */
[----:B--2---:R-:W-:Y:S01]  /*5070*/  VIADD R0, R0, 0xb0 ;  /* 0x000000b000007836 */ /* 0x004fe20000000000 */
[----:B------:R-:W-:Y:S04]  /*5080*/  ISETP.GE.AND P0, PT, R26, 0x1, PT ;  /* 0x000000011a00780c */ /* 0x000fe80003f06270 */
[----:B------:R-:W1:Y:S01]  /*5090*/  LDC.64 R10, c[0x0][0xb18] ;  /* 0x0002c600ff0a7b82 */ /* 0x000e620000000a00 */
[----:B------:R-:W-:Y:S01]  /*50a0*/  PRMT R0, RZ, 0x654, R0 ;  /* 0x00000654ff007816 */ /* 0x000fe20000000000 */
[----:B------:R-:W-:Y:S01]  /*50b0*/  @!PT LDS RZ, [RZ] ;  /* 0x00000000fffff984 */ /* 0x000fe20000000800 */
[----:B------:R-:W-:Y:S01]  /*50c0*/  @!PT LDS RZ, [RZ] ;  /* 0x00000000fffff984 */ /* 0x000fe20000000800 */
[----:B------:R-:W-:Y:S01]  /*50d0*/  @!PT LDS RZ, [RZ] ;  /* 0x00000000fffff984 */ /* 0x000fe20000000800 */
[----:B------:R-:W-:Y:S01]  /*50e0*/  @!PT LDS RZ, [RZ] ;  /* 0x00000000fffff984 */ /* 0x000fe20000000800 */
[----:B------:R2:W-:Y:S06]  /*50f0*/  MEMBAR.ALL.CTA ;  /* 0x0000000000007992 */ /* 0x0005ec0000008000 */
[----:B--2---:R-:W2:Y:S01]  /*5100*/  FENCE.VIEW.ASYNC.S ;  /* 0x00000000000073c6 */ /* 0x004ea20000000000 */
[----:B------:R-:W1:Y:S08]  /*5110*/  @!P1 LDC R14, c[0x0][0xb20] ;  /* 0x0002c800ff0e9b82 */ /* 0x000e700000000800 */
[----:B------:R-:W1:Y:S01]  /*5120*/  @!P1 LDC R9, c[0x0][0xb0c] ;  /* 0x0002c300ff099b82 */ /* 0x000e620000000800 */
[----:B--2---:R2:W-:Y:S01]  /*5130*/  SYNCS.ARRIVE.TRANS64.RED.A1T0 RZ, [R0+URZ], RZ ;  /* 0x000000ff00ff79a7 */ /* 0x0045e200081004ff */
[----:B---3--:R-:W-:Y:S04]  /*5140*/  LOP3.LUT P4, RZ, R18, 0x1, RZ, 0xc0, !PT ;  /* 0x0000000112ff7812 */ /* 0x008fe8000788c0ff */
[----:B------:R-:W-:Y:S09]  /*5150*/  P2R R80, PR, RZ, 0x10 ;  /* 0x00000010ff507803 */ /* 0x000ff20000000000 */
[----:B------:R-:W-:Y:S02]  /*5160*/  @P4 MOV R31, R16 ;  /* 0x00000010001f4202 */ /* 0x000fe40000000f00 */
[----:B------:R-:W-:Y:S01]  /*5170*/  @P4 LOP3.LUT R29, R17, 0xffff, RZ, 0xc0, !PT ;  /* 0x0000ffff111d4812 */ /* 0x000fe200078ec0ff */
[----:B--2-4-:R-:W-:Y:S06]  /*5180*/  @!P0 BRA `(.L_x_83) ;  /* 0x0000000000a48947 */ /* 0x014fec0003800000 */
[----:B------:R-:W-:Y:S01]  /*5190*/  IMAD.HI.U32 R36, R70, R25, RZ ;  /* 0x0000001946247227 */ /* 0x000fe200078e00ff */
[----:B------:R-:W-:Y:S02]  /*51a0*/  ISETP.NE.AND P0, PT, R24, 0x1, PT ;  /* 0x000000011800780c */ /* 0x000fe40003f05270 */
[----:B------:R-:W-:Y:S01]  /*51b0*/  ISETP.NE.AND P2, PT, R26, 0x1, PT ;  /* 0x000000011a00780c */ /* 0x000fe20003f45270 */
[-C--:B------:R-:W-:Y:S01]  /*51c0*/  IMAD.HI.U32 R34, R71, R64.reuse, RZ ;  /* 0x0000004047227227 */ /* 0x080fe200078e00ff */
[----:B------:R-:W-:Y:S02]  /*51d0*/  SHF.R.U32.HI R37, RZ, R69, R36 ;  /* 0x00000045ff257219 */ /* 0x000fe40000011624 */
[----:B------:R-:W-:Y:S01]  /*51e0*/  ISETP.NE.AND P3, PT, R28, 0x1, PT ;  /* 0x000000011c00780c */ /* 0x000fe20003f65270 */
[----:B------:R-:W-:Y:S01]  /*51f0*/  IMAD.HI.U32 R40, R29, R25, RZ ;  /* 0x000000191d287227 */ /* 0x000fe200078e00ff */
[----:B------:R-:W-:Y:S02]  /*5200*/  SHF.R.U32.HI R34, RZ, R65, R34 ;  /* 0x00000041ff227219 */ /* 0x000fe40000011622 */
[----:B------:R-:W-:Y:S01]  /*5210*/  SEL R3, R70, R37, !P0 ;  /* 0x0000002546037207 */ /* 0x000fe20004000000 */
[----:B------:R-:W-:Y:S01]  /*5220*/  IMAD.HI.U32 R38, R31, R64, RZ ;  /* 0x000000401f267227 */ /* 0x000fe200078e00ff */
[----:B------:R-:W-:Y:S03]  /*5230*/  SEL R7, R71, R34, !P3 ;  /* 0x0000002247077207 */ /* 0x000fe60005800000 */
[-C--:B------:R-:W-:Y:S01]  /*5240*/  IMAD.HI.U32 R34, R3, R22.reuse, RZ ;  /* 0x0000001603227227 */ /* 0x080fe200078e00ff */
[----:B------:R-:W-:Y:S03]  /*5250*/  SHF.R.U32.HI R38, RZ, R65, R38 ;  /* 0x00000041ff267219 */ /* 0x000fe60000011626 */
[----:B------:R-:W-:Y:S01]  /*5260*/  IMAD.HI.U32 R36, R7, R22, RZ ;  /* 0x0000001607247227 */ /* 0x000fe200078e00ff */
[----:B------:R-:W-:Y:S02]  /*5270*/  @P2 SHF.R.U32.HI R3, RZ, R23, R34 ;  /* 0x00000017ff032219 */ /* 0x000fe40000011622 */
[----:B------:R-:W-:Y:S02]  /*5280*/  SHF.R.U32.HI R34, RZ, R69, R40 ;  /* 0x00000045ff227219 */ /* 0x000fe40000011628 */
[----:B------:R-:W-:Y:S01]  /*5290*/  @P2 SHF.R.U32.HI R7, RZ, R23, R36 ;  /* 0x00000017ff072219 */ /* 0x000fe20000011624 */
[C---:B------:R-:W-:Y:S01]  /*52a0*/  IMAD R2, R26.reuse, R3, RZ ;  /* 0x000000031a027224 */ /* 0x040fe200078e02ff */
[----:B------:R-:W-:Y:S02]  /*52b0*/  SEL R5, R29, R34, !P0 ;  /* 0x000000221d057207 */ /* 0x000fe40004000000 */
[----:B------:R-:W-:Y:S01]  /*52c0*/  SEL R3, R31, R38, !P3 ;  /* 0x000000261f037207 */ /* 0x000fe20005800000 */
[----:B------:R-:W-:Y:S01]  /*52d0*/  IMAD R4, R26, R7, RZ ;  /* 0x000000071a047224 */ /* 0x000fe200078e02ff */
[C---:B------:R-:W-:Y:S01]  /*52e0*/  ISETP.GE.AND P0, PT, R5.reuse, R2, PT ;  /* 0x000000020500720c */ /* 0x040fe20003f06270 */
[----:B------:R-:W-:Y:S03]  /*52f0*/  IMAD.HI.U32 R6, R5, R22, RZ ;  /* 0x0000001605067227 */ /* 0x000fe600078e00ff */
[----:B------:R-:W-:Y:S01]  /*5300*/  ISETP.GE.OR P0, PT, R3, R4, P0 ;  /* 0x000000040300720c */ /* 0x000fe20000706670 */
[----:B------:R-:W-:Y:S01]  /*5310*/  IMAD.MOV R4, RZ, RZ, -R3 ;  /* 0x000000ffff047224 */ /* 0x000fe200078e0a03 */
[-C--:B------:R-:W-:Y:S03]  /*5320*/  SHF.R.U32.HI R6, RZ, R23.reuse, R6 ;  /* 0x00000017ff067219 */ /* 0x080fe60000011606 */
[----:B------:R-:W-:Y:S01]  /*5330*/  IMAD R31, R28, R4, R31 ;  /* 0x000000041c1f7224 */ /* 0x000fe200078e021f */
[----:B------:R-:W-:Y:S05]  /*5340*/  SEL R15, R5, R6, !P2 ;  /* 0x00000006050f7207 */ /* 0x000fea0005000000 */
[----:B------:R-:W-:Y:S02]  /*5350*/  IMAD.MOV R6, RZ, RZ, -R15 ;  /* 0x000000ffff067224 */ /* 0x000fe400078e0a0f */
[C---:B------:R-:W-:Y:S04]  /*5360*/  @!P0 IMAD.HI.U32 R2, R3.reuse, R22, RZ ;  /* 0x0000001603028227 */ /* 0x040fe800078e00ff */
[----:B------:R-:W-:Y:S01]  /*5370*/  IMAD R6, R26, R6, R5 ;  /* 0x000000061a067224 */ /* 0x000fe200078e0205 */
[----:B------:R-:W-:Y:S04]  /*5380*/  @!P0 SHF.R.U32.HI R2, RZ, R23, R2 ;  /* 0x00000017ff028219 */ /* 0x000fe80000011602 */
[----:B------:R-:W-:Y:S02]  /*5390*/  @!P0 SEL R0, R3, R2, !P2 ;  /* 0x0000000203008207 */ /* 0x000fe40005000000 */
[----:B------:R-:W-:Y:S02]  /*53a0*/  IADD3 R2, PT, PT, -R5, RZ, RZ ;  /* 0x000000ff05027210 */ /* 0x000fe40007ffe1ff */
[----:B------:R-:W-:Y:S01]  /*53b0*/  @!P0 IADD3 R8, PT, PT, R15, -R0, RZ ;  /* 0x800000000f088210 */ /* 0x000fe20007ffe0ff */
[----:B------:R-:W-:Y:S02]  /*53c0*/  @!P0 IMAD R0, R7, R6, R0 ;  /* 0x0000000607008224 */ /* 0x000fe400078e0200 */
[----:B------:R-:W-:Y:S02]  /*53d0*/  IMAD R29, R24, R2, R29 ;  /* 0x00000002181d7224 */ /* 0x000fe400078e021d */
[----:B------:R-:W-:Y:S02]  /*53e0*/  @!P0 IMAD R5, R8, R26, R3 ;  /* 0x0000001a08058224 */ /* 0x000fe400078e0203 */
[----:B------:R-:W-:Y:S04]  /*53f0*/  @!P0 IMAD.MOV.U32 R3, RZ, RZ, R0 ;  /* 0x000000ffff038224 */ /* 0x000fe800078e0000 */
[----:B------:R-:W-:Y:S02]  /*5400*/  IMAD R31, R3, R28, R31 ;  /* 0x0000001c031f7224 */ /* 0x000fe400078e021f */
[----:B------:R-:W-:Y:S07]  /*5410*/  IMAD R29, R5, R24, R29 ;  /* 0x00000018051d7224 */ /* 0x000fee00078e021d */
.L_x_83:
[----:B-1----:R-:W-:Y:S01]  /*5420*/  @!P1 ISETP.NE.AND P0, PT, R10, 0x1, PT ;  /* 0x000000010a00980c */ /* 0x002fe20003f05270 */
[----:B------:R-:W-:Y:S01]  /*5430*/  @!P1 IMAD.HI.U32 R0, R31, R12, RZ ;  /* 0x0000000c1f009227 */ /* 0x000fe200078e00ff */
[----:B------:R-:W-:Y:S01]  /*5440*/  @!P1 ISETP.NE.AND P2, PT, R9, 0x1, PT ;  /* 0x000000010900980c */ /* 0x000fe20003f45270 */
[----:B------:R-:W-:Y:S01]  /*5450*/  ULOP3.LUT UP0, URZ, UR52, 0x3f0, URZ, 0xc0, !UPT ;  /* 0x000003f034ff7892 */ /* 0x000fe2000f80c0ff */
[----:B------:R-:W-:Y:S01]  /*5460*/  R2UR UR42, R21 ;  /* 0x00000000152a72ca */ /* 0x000fe200000e0000 */
[----:B------:R-:W-:Y:S01]  /*5470*/  @!P1 IMAD.HI.U32 R3, R29, R11, RZ ;  /* 0x0000000b1d039227 */ /* 0x000fe200078e00ff */
[----:B------:R-:W-:Y:S02]  /*5480*/  @!P1 SHF.R.U32.HI R0, RZ, R13, R0 ;  /* 0x0000000dff009219 */ /* 0x000fe40000011600 */
[----:B------:R-:W-:Y:S01]  /*5490*/  R2UR UR41, R20 ;  /* 0x00000000142972ca */ /* 0x000fe200000e0000 */
[----:B------:R-:W-:Y:S01]  /*54a0*/  VIADD R82, R82, 0x1 ;  /* 0x0000000152527836 */ /* 0x000fe20000000000 */
[----:B------:R-:W-:Y:S02]  /*54b0*/  @!P1 SHF.R.U32.HI R2, RZ, R14, R3 ;  /* 0x0000000eff029219 */ /* 0x000fe40000011603 */
[----:B------:R-:W-:Y:S02]  /*54c0*/  @!P1 SEL R3, R31, R0, !P2 ;  /* 0x000000001f039207 */ /* 0x000fe40005000000 */
[----:B------:R-:W-:Y:S02]  /*54d0*/  @!P1 SEL R2, R29, R2, !P0 ;  /* 0x000000021d029207 */ /* 0x000fe40004000000 */
[----:B------:R-:W-:Y:S01]  /*54e0*/  @P4 SHF.R.U32.HI R74, RZ, 0x10, R17 ;  /* 0x00000010ff4a4819 */ /* 0x000fe20000011611 */
[----:B------:R-:W-:Y:S02]  /*54f0*/  USHF.L.U32 UR42, UR42, 0x6, URZ ;  /* 0x000000062a2a7899 */ /* 0x000fe400080006ff */
[----:B------:R-:W-:Y:S02]  /*5500*/  @!P1 IMAD.IADD R0, R2, 0x1, -R3 ;  /* 0x0000000102009824 */ /* 0x000fe400078e0a03 */
[----:B------:R-:W-:Y:S01]  /*5510*/  @!P1 IMAD.IADD R2, R3, 0x1, -R2 ;  /* 0x0000000103029824 */ /* 0x000fe200078e0a02 */
[----:B------:R-:W-:Y:S01]  /*5520*/  USHF.L.U32 UR41, UR41, 0x6, URZ ;  /* 0x0000000629297899 */ /* 0x000fe200080006ff */
[----:B------:R-:W-:Y:S02]  /*5530*/  @!P1 IMAD R31, R0, R9, R31 ;  /* 0x00000009001f9224 */ /* 0x000fe400078e021f */
[----:B------:R-:W-:Y:S01]  /*5540*/  @!P1 IMAD R29, R2, R10, R29 ;  /* 0x0000000a021d9224 */ /* 0x000fe200078e021d */
[----:B------:R-:W-:Y:S08]  /*5550*/  BRA.U !UP0, `(.L_x_84) ;  /* 0x00000001087c7547 */ /* 0x000ff0000b800000 */
[----:B------:R-:W1:Y:S01]  /*5560*/  LDCU.64 UR8, c[0x4][0x80] ;  /* 0x01001000ff0877ac */ /* 0x000e620008000a00 */
[----:B------:R-:W-:Y:S01]  /*5570*/  MOV R2, 0x0 ;  /* 0x0000000000027802 */ /* 0x000fe20000000f00 */
[----:B------:R-:W-:Y:S02]  /*5580*/  HFMA2 R12, -RZ, RZ, 0, 5.9604644775390625e-08 ;  /* 0x00000001ff0c7431 */ /* 0x000fe400000001ff */
[----:B------:R-:W-:Y:S01]  /*5590*/  IMAD.MOV.U32 R8, RZ, RZ, 0x70 ;  /* 0x00000070ff087424 */ /* 0x000fe200078e00ff */
[----:B------:R2:W3:Y:S01]  /*55a0*/  LDC.64 R14, c[0x4][R2] ;  /* 0x01000000020e7b82 */ /* 0x0004e20000000a00 */
[----:B------:R-:W4:Y:S01]  /*55b0*/  LDCU.64 UR6, c[0x4][0x88] ;  /* 0x01001100ff0677ac */ /* 0x000f220008000a00 */
[----:B------:R-:W-:Y:S01]  /*55c0*/  IMAD.MOV.U32 R13, RZ, RZ, RZ ;  /* 0x000000ffff0d7224 */ /* 0x000fe200078e00ff */
[----:B------:R-:W2:Y:S01]  /*55d0*/  LDCU.64 UR4, c[0x4][0x8] ;  /* 0x01000100ff0477ac */ /* 0x000ea20008000a00 */
[----:B-1----:R-:W-:Y:S01]  /*55e0*/  MOV R5, UR9 ;  /* 0x0000000900057c02 */ /* 0x002fe20008000f00 */
[----:B------:R-:W-:Y:S01]  /*55f0*/  IMAD.U32 R4, RZ, RZ, UR8 ;  /* 0x00000008ff047e24 */ /* 0x000fe2000f8e00ff */
[----:B----4-:R-:W-:Y:S01]  /*5600*/  MOV R7, UR7 ;  /* 0x0000000700077c02 */ /* 0x010fe20008000f00 */
[----:B------:R-:W-:Y:S01]  /*5610*/  IMAD.U32 R6, RZ, RZ, UR6 ;  /* 0x00000006ff067e24 */ /* 0x000fe2000f8e00ff */
[----:B--2---:R-:W-:Y:S01]  /*5620*/  MOV R11, UR5 ;  /* 0x00000005000b7c02 */ /* 0x004fe20008000f00 */
[----:B------:R-:W-:Y:S02]  /*5630*/  IMAD.U32 R10, RZ, RZ, UR4 ;  /* 0x00000004ff0a7e24 */ /* 0x000fe4000f8e00ff */
[----:B------:R-:W-:Y:S07]  /*5640*/  LEPC R20, `(.L_x_85) ;  /* 0x000000001014794e */ /* 0x000fee0000000000 */
[----:B---3-5:R-:W-:Y:S05]  /*5650*/  CALL.ABS.NOINC R14 ;  /* 0x000000000e007343 */ /* 0x028fea0003c00000 */
.L_x_85:
[----:B------:R-:W1:Y:S01]  /*5660*/  LDCU.64 UR8, c[0x4][0x80] ;  /* 0x01001000ff0877ac */ /* 0x000e620008000a00 */
[----:B------:R-:W2:Y:S01]  /*5670*/  LDC.64 R2, c[0x4][R2] ;  /* 0x0100000002027b82 */ /* 0x000ea20000000a00 */
[----:B------:R-:W-:Y:S02]  /*5680*/  HFMA2 R12, -RZ, RZ, 0, 5.9604644775390625e-08 ;  /* 0x00000001ff0c7431 */ /* 0x000fe400000001ff */
[----:B------:R-:W-:Y:S02]  /*5690*/  IMAD.MOV.U32 R8, RZ, RZ, 0x70 ;  /* 0x00000070ff087424 */ /* 0x000fe400078e00ff */
[----:B------:R-:W-:Y:S01]  /*56a0*/  IMAD.MOV.U32 R13, RZ, RZ, RZ ;  /* 0x000000ffff0d7224 */ /* 0x000fe200078e00ff */
[----:B------:R-:W3:Y:S01]  /*56b0*/  LDCU.64 UR6, c[0x4][0x88] ;  /* 0x01001100ff0677ac */ /* 0x000ee20008000a00 */
[----:B------:R-:W4:Y:S01]  /*56c0*/  LDCU.64 UR4, c[0x4][0x8] ;  /* 0x01000100ff0477ac */ /* 0x000f220008000a00 */
[----:B-1----:R-:W-:Y:S02]  /*56d0*/  MOV R4, UR8 ;  /* 0x0000000800047c02 */ /* 0x002fe40008000f00 */
[----:B------:R-:W-:Y:S02]  /*56e0*/  MOV R5, UR9 ;  /* 0x0000000900057c02 */ /* 0x000fe40008000f00 */
[----:B---3--:R-:W-:Y:S01]  /*56f0*/  MOV R7, UR7 ;  /* 0x0000000700077c02 */ /* 0x008fe20008000f00 */
[----:B------:R-:W-:Y:S01]  /*5700*/  IMAD.U32 R6, RZ, RZ, UR6 ;  /* 0x00000006ff067e24 */ /* 0x000fe2000f8e00ff */
[----:B----4-:R-:W-:Y:S01]  /*5710*/  MOV R11, UR5 ;  /* 0x00000005000b7c02 */ /* 0x010fe20008000f00 */
[----:B------:R-:W-:Y:S02]  /*5720*/  IMAD.U32 R10, RZ, RZ, UR4 ;  /* 0x00000004ff0a7e24 */ /* 0x000fe4000f8e00ff */
[----:B------:R-:W-:Y:S07]  /*5730*/  LEPC R20, `(.L_x_84) ;  /* 0x000000001014794e */ /* 0x000fee0000000000 */
[----:B--2---:R-:W-:Y:S05]  /*5740*/  CALL.ABS.NOINC R2 ;  /* 0x0000000002007343 */ /* 0x004fea0003c00000 */
.L_x_84:
[----:B------:R-:W-:Y:S01]  /*5750*/  ISETP.NE.U32.AND P4, PT, R62, RZ, PT ;  /* 0x000000ff3e00720c */ /* 0x000fe20003f85070 */
[----:B------:R-:W-:Y:S01]  /*5760*/  UISETP.NE.AND UP2, UPT, UR53, URZ, UPT ;  /* 0x000000ff3500728c */ /* 0x000fe2000bf45270 */
[----:B------:R-:W-:Y:S01]  /*5770*/  ISETP.NE.U32.AND P2, PT, RZ, UR38, PT ;  /* 0x00000026ff007c0c */ /* 0x000fe2000bf45070 */
[----:B------:R-:W-:Y:S01]  /*5780*/  UISETP.NE.U32.AND UP1, UPT, UR44, URZ, UPT ;  /* 0x000000ff2c00728c */ /* 0x000fe2000bf25070 */
[----:B------:R-:W-:Y:S01]  /*5790*/  ISETP.NE.AND.EX P4, PT, R63, RZ, PT, P4 ;  /* 0x000000ff3f00720c */ /* 0x000fe20003f85340 */
[----:B------:R-:W-:Y:S01]  /*57a0*/  UPLOP3.LUT UP0, UPT, UPT, UPT, UPT, 0x40, 0x4 ;  /* 0x000000000004789c */ /* 0x000fe20003f0e870 */
[----:B------:R-:W-:Y:S01]  /*57b0*/  ISETP.NE.AND.EX P2, PT, RZ, UR39, PT, P2 ;  /* 0x00000027ff007c0c */ /* 0x000fe2000bf45320 */
[----:B------:R-:W-:Y:S01]  /*57c0*/  UISETP.NE.AND.EX UP1, UPT, UR45, URZ, UPT, UP1 ;  /* 0x000000ff2d00728c */ /* 0x000fe2000bf25310 */
[----:B------:R-:W-:Y:S04]  /*57d0*/  PLOP3.LUT P1, PT, PT, PT, UP2, 0x80, 0x8 ;  /* 0x000000000008781c */ /* 0x000fe80003f2f028 */
[----:B------:R-:W-:Y:S06]  /*57e0*/  @UP2 UPLOP3.LUT UP0, UPT, UPT, UPT, UP1, 0x80, 0x8 ;  /* 0x000000000008289c */ /* 0x000fec0003f0f010 */
[----:B------:R-:W-:Y:S01]  /*57f0*/  PLOP3.LUT P0, PT, PT, PT, UP0, 0x80, 0x8 ;  /* 0x000000000008781c */ /* 0x000fe20003f0f008 */
[----:B------:R-:W-:Y:S01]  /*5800*/  @!UPT UIADD3 URZ, UPT, UPT, URZ, URZ, URZ ;  /* 0x000000fffffff290 */ /* 0x000fe2000fffe0ff */
[----:B------:R-:W-:Y:S11]  /*5810*/  BRA.U !UP1, `(.L_x_86) ;  /* 0x0000000109387547 */ /* 0x000ff6000b800000 */
[----:B------:R-:W-:Y:S01]  /*5820*/  UISETP.NE.U32.AND UP0, UPT, UR38, URZ, UPT ;  /* 0x000000ff2600728c */ /* 0x000fe2000bf05070 */
[----:B------:R-:W-:Y:S02]  /*5830*/  HFMA2 R0, -RZ, RZ, 0, 5.9604644775390625e-08 ;  /* 0x00000001ff007431 */ /* 0x000fe400000001ff */
[----:B------:R-:W-:Y:S01]  /*5840*/  IMAD.MOV.U32 R67, RZ, RZ, 0x1 ;  /* 0x00000001ff437424 */ /* 0x000fe200078e00ff */
[----:B------:R-:W-:Y:S06]  /*5850*/  UISETP.NE.AND.EX UP0, UPT, UR39, URZ, UPT, UP0 ;  /* 0x000000ff2700728c */ /* 0x000fec000bf05300 */
[----:B------:R-:W-:Y:S05]  /*5860*/  PLOP3.LUT P3, PT, PT, PT, UP0, 0x80, 0x8 ;  /* 0x000000000008781c */ /* 0x000fea0003f6f008 */
[----:B------:R-:W1:Y:S01]  /*5870*/  @UP0 LDCU.64 UR6, c[0x0][0x888] ;  /* 0x00011100ff0607ac */ /* 0x000e620008000a00 */
[----:B------:R-:W-:Y:S07]  /*5880*/  @UP0 UIMAD UR4, UR36, UR44, URZ ;  /* 0x0000002c240402a4 */ /* 0x000fee000f8e02ff */
[----:B------:R-:W-:Y:S01]  /*5890*/  @!P3 PRMT R67, R0, 0x7610, R67 ;  /* 0x000076100043b816 */ /* 0x000fe20000000043 */
[----:B-1----:R-:W-:Y:S03]  /*58a0*/  @UP0 UIMAD.WIDE UR6, UR4, 0x4, UR6 ;  /* 0x00000004040608a5 */ /* 0x002fe6000f8e0206 */
[----:B------:R-:W1:Y:S03]  /*58b0*/  @!UP0 LDCU UR4, c[0x0][0x880] ;  /* 0x00011000ff0487ac */ /* 0x000e660008000800 */
[----:B------:R-:W-:Y:S01]  /*58c0*/  IMAD.U32 R2, RZ, RZ, UR6 ;  /* 0x00000006ff027e24 */ /* 0x000fe2000f8e00ff */
[----:B------:R-:W-:Y:S05]  /*58d0*/  MOV R3, UR7 ;  /* 0x0000000700037c02 */ /* 0x000fea0008000f00 */
[----:B-----5:R2:W5:Y:S02]  /*58e0*/  @P3 LDG.E R35, desc[UR46][R2.64] ;  /* 0x0000002e02233981 */ /* 0x020564000c1e1900 */
[----:B-12---:R-:W-:Y:S02]  /*58f0*/  @!P3 IMAD.U32 R35, RZ, RZ, UR4 ;  /* 0x00000004ff23be24 */ /* 0x006fe4000f8e00ff */
.L_x_86:
[----:B------:R-:W-:Y:S05]  /*5900*/  @!P4 BRA `(.L_x_87) ;  /* 0x000000000020c947 */ /* 0x000fea0003800000 */
[----:B------:R-:W-:Y:S04]  /*5910*/  ISETP.NE.U32.AND P3, PT, R60, RZ, PT ;  /* 0x000000ff3c00720c */ /* 0x000fe80003f65070 */
[----:B------:R-:W-:Y:S11]  /*5920*/  ISETP.NE.AND.EX P3, PT, R61, RZ, PT, P3 ;  /* 0x000000ff3d00720c */ /* 0x000ff60003f65330 */
[----:B------:R-:W-:Y:S02]  /*5930*/  @!UPT UIADD3 URZ, UPT, UPT, URZ, URZ, URZ ;  /* 0x000000fffffff290 */ /* 0x000fe4000fffe0ff */
[----:B------:R-:W1:Y:S01]  /*5940*/  @P3 LDC.64 R2, c[0x0][0x8a8] ;  /* 0x00022a00ff023b82 */ /* 0x000e620000000a00 */
[----:B------:R-:W-:Y:S04]  /*5950*/  @P3 IMAD R0, R62, UR36, RZ ;  /* 0x000000243e003c24 */ /* 0x000fe8000f8e02ff */
[----:B-1----:R-:W-:Y:S05]  /*5960*/  @P3 IMAD.WIDE R2, R0, 0x4, R2 ;  /* 0x0000000400023825 */ /* 0x002fea00078e0202 */
[----:B-----5:R1:W5:Y:S02]  /*5970*/  @P3 LDG.E R33, desc[UR46][R2.64] ;  /* 0x0000002e02213981 */ /* 0x020364000c1e1900 */
[----:B-1----:R-:W2:Y:S02]  /*5980*/  @!P3 LDC R33, c[0x0][0x8a0] ;  /* 0x00022800ff21bb82 */ /* 0x002ea40000000800 */
.L_x_87:
[----:B-----5:R-:W-:Y:S01]  /*5990*/  FSETP.NEU.AND P3, PT, R35, RZ, PT ;  /* 0x000000ff2300720b */ /* 0x020fe20003f6d000 */
[----:B------:R-:W-:Y:S01]  /*59a0*/  ULOP3.LUT UR4, UR51, 0x1, URZ, 0x3c, !UPT ;  /* 0x0000000133047892 */ /* 0x000fe2000f8e3cff */
[----:B------:R-:W-:Y:S01]  /*59b0*/  SEL R9, RZ, 0xffffffff, P2 ;  /* 0xffffffffff097807 */ /* 0x000fe20001000000 */
[----:B------:R-:W-:Y:S01]  /*59c0*/  BSSY B1, `(.L_x_88) ;  /* 0x000004d000017945 */ /* 0x000fe20003800000 */
[----:B------:R-:W-:Y:S01]  /*59d0*/  @P1 LOP3.LUT P2, RZ, R67, 0xff, RZ, 0xc0, !PT ;  /* 0x000000ff43ff1812 */ /* 0x000fe2000784c0ff */
[----:B------:R-:W-:Y:S01]  /*59e0*/  IMAD.MOV.U32 R87, RZ, RZ, 0x1 ;  /* 0x00000001ff577424 */ /* 0x000fe200078e00ff */
[----:B------:R-:W-:Y:S01]  /*59f0*/  @P1 SEL R2, RZ, 0xffffffff, P3 ;  /* 0xffffffffff021807 */ /* 0x000fe20001800000 */
[----:B------:R-:W-:Y:S01]  /*5a00*/  IMAD.U32 R42, RZ, RZ, UR4 ;  /* 0x00000004ff2a7e24 */ /* 0x000fe2000f8e00ff */
[----:B------:R-:W-:Y:S01]  /*5a10*/  LEA R84, R30, UR48, 0x3 ;  /* 0x000000301e547c11 */ /* 0x000fe2000f8e18ff */
[----:B------:R-:W-:Y:S01]  /*5a20*/  IMAD.U32 R43, RZ, RZ, UR56 ;  /* 0x00000038ff2b7e24 */ /* 0x000fe2000f8e00ff */
[----:B------:R-:W-:Y:S02]  /*5a30*/  @P0 SEL R2, R9, R2, !P2 ;  /* 0x0000000209020207 */ /* 0x000fe40005000000 */
[----:B------:R-:W-:Y:S02]  /*5a40*/  CS2R R46, SRZ ;  /* 0x00000000002e7805 */ /* 0x000fe4000001ff00 */
[----:B------:R-:W-:Y:S02]  /*5a50*/  SHF.L.U32 R7, R76, 0x1f, RZ ;  /* 0x0000001f4c077819 */ /* 0x000fe400000006ff */
[----:B------:R-:W-:Y:S02]  /*5a60*/  CS2R R44, SRZ ;  /* 0x00000000002c7805 */ /* 0x000fe4000001ff00 */
[----:B------:R-:W-:Y:S02]  /*5a70*/  @P1 LOP3.LUT R2, R2, 0x1, RZ, 0xc0, !PT ;  /* 0x0000000102021812 */ /* 0x000fe400078ec0ff */
[----:B------:R-:W-:Y:S02]  /*5a80*/  CS2R R50, SRZ ;  /* 0x0000000000327805 */ /* 0x000fe4000001ff00 */
[----:B------:R-:W-:Y:S02]  /*5a90*/  PLOP3.LUT P2, PT, PT, PT, UP1, 0x80, 0x8 ;  /* 0x000000000008781c */ /* 0x000fe40003f4f018 */
[----:B------:R-:W-:Y:S02]  /*5aa0*/  CS2R R48, SRZ ;  /* 0x0000000000307805 */ /* 0x000fe4000001ff00 */
[----:B------:R-:W-:Y:S01]  /*5ab0*/  ISETP.NE.U32.OR P5, PT, R2, 0x1, !P1 ;  /* 0x000000010200780c */ /* 0x000fe20004fa5470 */
[----:B------:R-:W-:Y:S01]  /*5ac0*/  IMAD.U32 R2, RZ, RZ, UR56 ;  /* 0x00000038ff027e24 */ /* 0x000fe2000f8e00ff */
[----:B------:R-:W-:Y:S02]  /*5ad0*/  LEA.HI R5, R30, R30, RZ, 0x1 ;  /* 0x0000001e1e057211 */ /* 0x000fe400078f08ff */
[----:B------:R-:W-:Y:S02]  /*5ae0*/  CS2R R54, SRZ ;  /* 0x0000000000367805 */ /* 0x000fe4000001ff00 */
[----:B------:R-:W-:Y:S02]  /*5af0*/  LOP3.LUT P4, R81, R67, 0xff, RZ, 0xc0, !PT ;  /* 0x000000ff43517812 */ /* 0x000fe4000788c0ff */
[----:B------:R-:W-:Y:S02]  /*5b00*/  CS2R R52, SRZ ;  /* 0x0000000000347805 */ /* 0x000fe4000001ff00 */
[----:B------:R-:W-:Y:S01]  /*5b10*/  LEA R0, R2, UR48, 0x3 ;  /* 0x0000003002007c11 */ /* 0x000fe2000f8e18ff */
[C---:B------:R-:W-:Y:S01]  /*5b20*/  IMAD.SHL.U32 R3, R5.reuse, 0x20, RZ ;  /* 0x0000002005037824 */ /* 0x040fe200078e00ff */
[----:B------:R-:W-:Y:S02]  /*5b30*/  SEL R2, RZ, 0xffffffff, P3 ;  /* 0xffffffffff027807 */ /* 0x000fe40001800000 */
[----:B------:R-:W-:Y:S02]  /*5b40*/  CS2R R58, SRZ ;  /* 0x00000000003a7805 */ /* 0x000fe4000001ff00 */
[----:B------:R-:W-:Y:S02]  /*5b50*/  LOP3.LUT R5, R5, 0xffe, RZ, 0xc0, !PT ;  /* 0x00000ffe05057812 */ /* 0x000fe400078ec0ff */
[----:B------:R-:W-:Y:S02]  /*5b60*/  CS2R R56, SRZ ;  /* 0x0000000000387805 */ /* 0x000fe4000001ff00 */
[----:B------:R-:W-:Y:S02]  /*5b70*/  @P2 SEL R2, R9, R2, !P4 ;  /* 0x0000000209022207 */ /* 0x000fe40006000000 */
[----:B------:R-:W-:Y:S01]  /*5b80*/  @P5 SHF.L.U32 R11, R42, 0x1f, RZ ;  /* 0x0000001f2a0b5819 */ /* 0x000fe200000006ff */
[----:B------:R-:W-:Y:S01]  /*5b90*/  IMAD.IADD R34, R30, 0x1, -R5 ;  /* 0x000000011e227824 */ /* 0x000fe200078e0a05 */
[----:B------:R-:W-:Y:S02]  /*5ba0*/  LOP3.LUT R3, R3, 0xffffffc0, RZ, 0xc0, !PT ;  /* 0xffffffc003037812 */ /* 0x000fe400078ec0ff */
[----:B------:R-:W1:Y:S01]  /*5bb0*/  @P5 SYNCS.PHASECHK.TRANS64.TRYWAIT P1, [R0+URZ+0x60], R11 ;  /* 0x0000600b000055a7 */ /* 0x000e6200080211ff */
[----:B------:R-:W-:Y:S02]  /*5bc0*/  LOP3.LUT R2, R2, 0x1, RZ, 0xc0, !PT ;  /* 0x0000000102027812 */ /* 0x000fe400078ec0ff */
[----:B------:R-:W-:Y:S01]  /*5bd0*/  IMAD.IADD R3, R32, 0x1, R3 ;  /* 0x0000000120037824 */ /* 0x000fe200078e0203 */
[----:B------:R-:W-:Y:S02]  /*5be0*/  P2R R83, PR, RZ, 0x20 ;  /* 0x00000020ff537803 */ /* 0x000fe40000000000 */
[----:B------:R-:W-:Y:S01]  /*5bf0*/  ISETP.NE.U32.AND P2, PT, R2, 0x1, PT ;  /* 0x000000010200780c */ /* 0x000fe20003f45070 */
[----:B------:R-:W-:Y:S03]  /*5c00*/  IMAD R34, R34, 0x100000, R3 ;  /* 0x0010000022227824 */ /* 0x000fe600078e0203 */
[----:B------:R-:W-:Y:S01]  /*5c10*/  P2R R88, PR, RZ, 0x4 ;  /* 0x00000004ff587803 */ /* 0x000fe20000000000 */
[----:B------:R3:W4:Y:S01]  /*5c20*/  SYNCS.PHASECHK.TRANS64.TRYWAIT P0, [R84+URZ+0xc0], R7 ;  /* 0x0000c007540075a7 */ /* 0x00072200080011ff */
[----:B-1----:R-:W-:Y:S01]  /*5c30*/  @P5 SEL R87, RZ, 0x1, !P1 ;  /* 0x00000001ff575807 */ /* 0x002fe20004800000 */
[----:B---3--:R-:W-:Y:S06]  /*5c40*/  @!P5 BRA `(.L_x_89) ;  /* 0x000000000090d947 */ /* 0x008fec0003800000 */
[----:B------:R-:W-:Y:S01]  /*5c50*/  HFMA2 R55, -RZ, RZ, 0, 0 ;  /* 0x00000000ff377431 */ /* 0x000fe200000001ff */
[----:B------:R-:W-:Y:S01]  /*5c60*/  ISETP.NE.AND P1, PT, R87, RZ, PT ;  /* 0x000000ff5700720c */ /* 0x000fe20003f25270 */
[----:B------:R-:W-:Y:S01]  /*5c70*/  IMAD.U32 R3, RZ, RZ, UR56 ;  /* 0x00000038ff037e24 */ /* 0x000fe2000f8e00ff */
[----:B------:R-:W-:Y:S11]  /*5c80*/  BSSY B0, `(.L_x_90) ;  /* 0x0000005000007945 */ /* 0x000ff60003800000 */
[----:B------:R-:W-:Y:S05]  /*5c90*/  @P1 BRA `(.L_x_91) ;  /* 0x00000000000c1947 */ /* 0x000fea0003800000 */
[----:B------:R-:W-:Y:S04]  /*5ca0*/  SHF.L.U32 R5, R42, 0x1f, RZ ;  /* 0x0000001f2a057819 */ /* 0x000fe800000006ff */
[----:B------:R-:W1:Y:S02]  /*5cb0*/  SYNCS.PHASECHK.TRANS64.TRYWAIT P1, [R0+URZ+0x60], R5 ;  /* 0x00006005000075a7 */ /* 0x000e6400080211ff */
[----:B-1----:R-:W-:Y:S05]  /*5cc0*/  @!P1 BRA `(.L_x_92) ;  /* 0x0000002000689947 */ /* 0x002fea0003800000 */
.L_x_91:
[----:B------:R-:W-:Y:S05]  /*5cd0*/  BSYNC B0 ;  /* 0x0000000000007941 */ /* 0x000fea0003800000 */
.L_x_90:
[----:B------:R-:W-:Y:S01]  /*5ce0*/  ISETP.NE.AND P1, PT, R88, RZ, PT ;  /* 0x000000ff5800720c */ /* 0x000fe20003f25270 */
[----:B------:R-:W-:Y:S01]  /*5cf0*/  IMAD.MOV.U32 R54, RZ, RZ, RZ ;  /* 0x000000ffff367224 */ /* 0x000fe200078e00ff */
[----:B------:R-:W-:Y:S02]  /*5d00*/  CS2R R52, SRZ ;  /* 0x0000000000347805 */ /* 0x000fe4000001ff00 */
[----:B------:R-:W-:Y:S02]  /*5d10*/  CS2R R58, SRZ ;  /* 0x00000000003a7805 */ /* 0x000fe4000001ff00 */
[----:B------:R-:W-:Y:S02]  /*5d20*/  CS2R R56, SRZ ;  /* 0x0000000000387805 */ /* 0x000fe4000001ff00 */
[----:B------:R-:W-:Y:S02]  /*5d30*/  CS2R R50, SRZ ;  /* 0x0000000000327805 */ /* 0x000fe4000001ff00 */
[----:B------:R-:W-:Y:S02]  /*5d40*/  CS2R R48, SRZ ;  /* 0x0000000000307805 */ /* 0x000fe4000001ff00 */
[----:B------:R-:W-:Y:S02]  /*5d50*/  CS2R R46, SRZ ;  /* 0x00000000002e7805 */ /* 0x000fe4000001ff00 */
[----:B------:R-:W-:Y:S01]  /*5d60*/  CS2R R44, SRZ ;  /* 0x00000000002c7805 */ /* 0x000fe2000001ff00 */
[----:B------:R-:W-:Y:S01]  /*5d70*/  @P1 IMAD R4, R3, 0x800, R72 ;  /* 0x0000080003041824 */ /* 0x000fe200078e0248 */
[----:B------:R-:W-:Y:S05]  /*5d80*/  @P1 WARPSYNC.ALL ;  /* 0x0000000000001948 */ /* 0x000fea0003800000 */
[----:B------:R-:W-:Y:S01]  /*5d90*/  @P1 LEA R4, R4, UR48, 0x2 ;  /* 0x0000003004041c11 */ /* 0x000fe2000f8e10ff */
[----:B------:R-:W-:Y:S04]  /*5da0*/  UIADD3 UR5, UPT, UPT, UR56, 0x1, URZ ;  /* 0x0000000138057890 */ /* 0x000fe8000fffe0ff */
[----:B------:R3:W2:Y:S01]  /*5db0*/  @P1 LDSM.16.M88.4 R56, [R4+0x400] ;  /* 0x000400000438183b */ /* 0x0006a20000000200 */
[----:B-1----:R-:W-:Y:S01]  /*5dc0*/  @P1 VIADD R0, R4, 0x400 ;  /* 0x0000040004001836 */ /* 0x002fe20000000000 */
[----:B------:R-:W-:Y:S01]  /*5dd0*/  UISETP.NE.AND UP0, UPT, UR5, 0x3, UPT ;  /* 0x000000030500788c */ /* 0x000fe2000bf05270 */
[C---:B------:R-:W-:Y:S02]  /*5de0*/  @P1 IMAD R2, R78.reuse, 0x4, R4 ;  /* 0x000000044e021824 */ /* 0x040fe400078e0204 */
[C---:B------:R-:W-:Y:S01]  /*5df0*/  @P1 IMAD R5, R77.reuse, 0x4, R0 ;  /* 0x000000044d051824 */ /* 0x040fe200078e0200 */
[----:B------:R-:W-:Y:S01]  /*5e00*/  USEL UR4, URZ, 0x1, UP0 ;  /* 0x00000001ff047887 */ /* 0x000fe20008000000 */
[----:B------:R-:W-:Y:S01]  /*5e10*/  @P1 IMAD R0, R77, 0x4, R4 ;  /* 0x000000044d001824 */ /* 0x000fe200078e0204 */
[----:B------:R3:W1:Y:S01]  /*5e20*/  @P1 LDSM.16.M88.4 R52, [R2+0x400] ;  /* 0x000400000234183b */ /* 0x0006620000000200 */
[----:B------:R-:W-:Y:S01]  /*5e30*/  @P1 IMAD R3, R78, 0x4, R5 ;  /* 0x000000044e031824 */ /* 0x000fe200078e0205 */
[----:B------:R-:W-:Y:S02]  /*5e40*/  USEL UR5, UR5, URZ, UP0 ;  /* 0x000000ff05057287 */ /* 0x000fe40008000000 */
[----:B------:R3:W1:Y:S01]  /*5e50*/  @P1 LDSM.16.M88.4 R48, [R0+0x400] ;  /* 0x000400000030183b */ /* 0x0006620000000200 */
[----:B------:R-:W-:Y:S03]  /*5e60*/  LOP3.LUT R42, R42, UR4, RZ, 0x3c, !PT ;  /* 0x000000042a2a7c12 */ /* 0x000fe6000f8e3cff */
[----:B------:R3:W1:Y:S01]  /*5e70*/  @P1 LDSM.16.M88.4 R44, [R3] ;  /* 0x00000000032c183b */ /* 0x0006620000000200 */
[----:B------:R-:W-:Y:S03]  /*5e80*/  IMAD.U32 R43, RZ, RZ, UR5 ;  /* 0x00000005ff2b7e24 */ /* 0x000fe6000f8e00ff */
.L_x_89:
[----:B------:R-:W-:Y:S05]  /*5e90*/  BSYNC B1 ;  /* 0x0000000000017941 */ /* 0x000fea0003800000 */
.L_x_88:
[----:B---3--:R-:W-:Y:S04]  /*5ea0*/  SHF.R.U32.HI R0, RZ, 0x15, R34 ;  /* 0x00000015ff007819 */ /* 0x008fe80000011622 */
[----:B------:R-:W-:Y:S01]  /*5eb0*/  LOP3.LUT P1, RZ, R0, 0x3, R73, 0x48, !PT ;  /* 0x0000000300ff7812 */ /* 0x000fe20007824849 */
[----:B------:R-:W-:Y:S01]  /*5ec0*/  @!UPT UIADD3 URZ, UPT, UPT, URZ, URZ, URZ ;  /* 0x000000fffffff290 */ /* 0x000fe2000fffe0ff */
[----:B----4-:R-:W-:Y:S11]  /*5ed0*/  @P0 BRA `(.L_x_93) ;  /* 0x0000000000080947 */ /* 0x010ff60003800000 */
[----:B------:R-:W3:Y:S02]  /*5ee0*/  SYNCS.PHASECHK.TRANS64.TRYWAIT P0, [R84+URZ+0xc0], R7 ;  /* 0x0000c007540075a7 */ /* 0x000ee400080011ff */
[----:B---3--:R-:W-:Y:S05]  /*5ef0*/  @!P0 BRA `(.L_x_94) ;  /* 0x0000001c00f08947 */ /* 0x008fea0003800000 */
.L_x_93:
[----:B------:R-:W-:Y:S05]  /*5f00*/  @!P1 BRA `(.L_x_95) ;  /* 0x0000000000409947 */ /* 0x000fea0003800000 */
[----:B------:R-:W4:Y:S01]  /*5f10*/  LDCU.64 UR8, c[0x4][0x70] ;  /* 0x01000e00ff0877ac */ /* 0x000f220008000a00 */
[----:B------:R-:W-:Y:S01]  /*5f20*/  MOV R3, 0x0 ;  /* 0x0000000000037802 */ /* 0x000fe20000000f00 */
[----:B------:R-:W-:Y:S02]  /*5f30*/  HFMA2 R12, -RZ, RZ, 0, 5.9604644775390625e-08 ;  /* 0x00000001ff0c7431 */ /* 0x000fe400000001ff */
[----:B------:R-:W-:Y:S02]  /*5f40*/  IMAD.MOV.U32 R8, RZ, RZ, 0x192 ;  /* 0x00000192ff087424 */ /* 0x000fe400078e00ff */
[----:B------:R-:W-:Y:S01]  /*5f50*/  IMAD.MOV.U32 R13, RZ, RZ, RZ ;  /* 0x000000ffff0d7224 */ /* 0x000fe200078e00ff */
[----:B------:R-:W3:Y:S01]  /*5f60*/  LDCU.64 UR6, c[0x4][0x78] ;  /* 0x01000f00ff0677ac */ /* 0x000ee20008000a00 */
[----:B------:R-:W1:Y:S01]  /*5f70*/  LDC.64 R2, c[0x4][R3] ;  /* 0x0100000003027b82 */ /* 0x000e620000000a00 */
[----:B------:R-:W5:Y:S01]  /*5f80*/  LDCU.64 UR4, c[0x4][0x10] ;  /* 0x01000200ff0477ac */ /* 0x000f620008000a00 */
[----:B----4-:R-:W-:Y:S01]  /*5f90*/  MOV R5, UR9 ;  /* 0x0000000900057c02 */ /* 0x010fe20008000f00 */
[----:B------:R-:W-:Y:S01]  /*5fa0*/  IMAD.U32 R4, RZ, RZ, UR8 ;  /* 0x00000008ff047e24 */ /* 0x000fe2000f8e00ff */
[----:B---3--:R-:W-:Y:S01]  /*5fb0*/  MOV R7, UR7 ;  /* 0x0000000700077c02 */ /* 0x008fe20008000f00 */
[----:B------:R-:W-:Y:S01]  /*5fc0*/  IMAD.U32 R6, RZ, RZ, UR6 ;  /* 0x00000006ff067e24 */ /* 0x000fe2000f8e00ff */
[----:B-----5:R-:W-:Y:S01]  /*5fd0*/  MOV R11, UR5 ;  /* 0x00000005000b7c02 */ /* 0x020fe20008000f00 */
[----:B------:R-:W-:Y:S02]  /*5fe0*/  IMAD.U32 R10, RZ, RZ, UR4 ;  /* 0x00000004ff0a7e24 */ /* 0x000fe4000f8e00ff */
[----:B------:R-:W-:Y:S07]  /*5ff0*/  LEPC R20, `(.L_x_95) ;  /* 0x000000001014794e */ /* 0x000fee0000000000 */
[----:B-12---:R-:W-:Y:S05]  /*6000*/  CALL.ABS.NOINC R2 ;  /* 0x0000000002007343 */ /* 0x006fea0003c00000 */
.L_x_95:
[----:B--2---:R-:W-:Y:S01]  /*6010*/  LOP3.LUT R20, R56, 0xffffe000, RZ, 0xc0, !PT ;  /* 0xffffe00038147812 */ /* 0x004fe200078ec0ff */
[----:B------:R-:W-:Y:S05]  /*6020*/  WARPSYNC.ALL ;  /* 0x0000000000007948 */ /* 0x000fea0003800000 */
[----:B------:R-:W-:Y:S01]  /*6030*/  R2UR UR4, R34 ;  /* 0x00000000220472ca */ /* 0x000fe200000e0000 */
[----:B------:R-:W-:Y:S01]  /*6040*/  IMAD.SHL.U32 R86, R78, 0x4, RZ ;  /* 0x000000044e567824 */ /* 0x000fe200078e00ff */
[----:B------:R-:W-:Y:S01]  /*6050*/  LOP3.LUT R21, R57, 0xffffe000, RZ, 0xc0, !PT ;  /* 0xffffe00039157812 */ /* 0x000fe200078ec0ff */
[----:B------:R-:W-:Y:S01]  /*6060*/  IMAD.U32 R85, RZ, RZ, UR56 ;  /* 0x00000038ff557e24 */ /* 0x000fe2000f8e00ff */
[----:B------:R-:W-:Y:S01]  /*6070*/  LOP3.LUT R40, R58, 0xffffe000, RZ, 0xc0, !PT ;  /* 0xffffe0003a287812 */ /* 0x000fe200078ec0ff */
[----:B------:R-:W-:Y:S01]  /*6080*/  BSSY.RECONVERGENT B0, `(.L_x_96) ;  /* 0x0000059000007945 */ /* 0x000fe20003800200 */
[----:B-1----:R-:W-:Y:S01]  /*6090*/  LOP3.LUT R41, R54, 0xffffe000, RZ, 0xc0, !PT ;  /* 0xffffe00036297812 */ /* 0x002fe200078ec0ff */
[----:B------:R-:W-:Y:S01]  /*60a0*/  IMAD R89, R85, 0x800, R72 ;  /* 0x0000080055597824 */ /* 0x000fe200078e0248 */
[----:B------:R-:W-:Y:S01]  /*60b0*/  ISETP.NE.AND P0, PT, R79, RZ, PT ;  /* 0x000000ff4f00720c */ /* 0x000fe20003f05270 */
[----:B------:R-:W-:Y:S03]  /*60c0*/  IMAD.SHL.U32 R85, R77, 0x4, RZ ;  /* 0x000000044d557824 */ /* 0x000fe600078e00ff */
[----:B------:R-:W-:Y:S01]  /*60d0*/  LEA R89, R89, UR48, 0x2 ;  /* 0x0000003059597c11 */ /* 0x000fe2000f8e10ff */
[----:B---3--:R-:W1:Y:S03]  /*60e0*/  LDTM.16dp128bit.x8 R4, tmem[UR4] ;  /* 0x00000004000479ee */ /* 0x008e660008180000 */
[C-C-:B------:R-:W-:Y:S02]  /*60f0*/  IADD3 R92, PT, PT, R86.reuse, 0x400, R89.reuse ;  /* 0x00000400565c7810 */ /* 0x140fe40007ffe059 */
[----:B------:R-:W-:Y:S05]  /*6100*/  IADD3 R91, PT, PT, R85, 0x400, R89 ;  /* 0x00000400555b7810 */ /* 0x000fea0007ffe059 */
[----:B------:R-:W-:Y:S02]  /*6110*/  IMAD.IADD R90, R86, 0x1, R91 ;  /* 0x00000001565a7824 */ /* 0x000fe400078e025b */
[C---:B-1----:R-:W-:Y:S01]  /*6120*/  FMUL R0, R33.reuse, R4 ;  /* 0x0000000421007220 */ /* 0x042fe20000400000 */
[C---:B------:R-:W-:Y:S01]  /*6130*/  FMUL R2, R33.reuse, R5 ;  /* 0x0000000521027220 */ /* 0x040fe20000400000 */
[C---:B------:R-:W-:Y:S01]  /*6140*/  FMUL R3, R33.reuse, R6 ;  /* 0x0000000621037220 */ /* 0x040fe20000400000 */
[----:B------:R-:W-:Y:S01]  /*6150*/  FMUL R7, R33, R7 ;  /* 0x0000000721077220 */ /* 0x000fe20000400000 */
[----:B------:R-:W-:Y:S01]  /*6160*/  FFMA R36, R35, R20, R0 ;  /* 0x0000001423247223 */ /* 0x000fe20000000000 */
[----:B------:R-:W-:Y:S01]  /*6170*/  LOP3.LUT R20, R59, 0xffffe000, RZ, 0xc0, !PT ;  /* 0xffffe0003b147812 */ /* 0x000fe200078ec0ff */
[C---:B------:R-:W-:Y:S01]  /*6180*/  FFMA R37, R35.reuse, R21, R2 ;  /* 0x0000001523257223 */ /* 0x040fe20000000002 */
[----:B------:R-:W-:Y:S01]  /*6190*/  LOP3.LUT R21, R52, 0xffffe000, RZ, 0xc0, !PT ;  /* 0xffffe00034157812 */ /* 0x000fe200078ec0ff */
[----:B------:R-:W-:Y:S01]  /*61a0*/  FFMA R38, R35, R40, R3 ;  /* 0x0000002823267223 */ /* 0x000fe20000000003 */
[----:B------:R-:W-:Y:S01]  /*61b0*/  LOP3.LUT R40, R53, 0xffffe000, RZ, 0xc0, !PT ;  /* 0xffffe00035287812 */ /* 0x000fe200078ec0ff */
[----:B------:R-:W-:Y:S01]  /*61c0*/  FMUL R4, R33, R8 ;  /* 0x0000000821047220 */ /* 0x000fe20000400000 */
[----:B------:R-:W-:Y:S01]  /*61d0*/  F2FP.TF32.F32.PACK_B R36, R36 ;  /* 0x00000024ff24723e */ /* 0x000fe200024050ff */
[----:B------:R-:W-:Y:S01]  /*61e0*/  FFMA R39, R35, R20, R7 ;  /* 0x0000001423277223 */ /* 0x000fe20000000007 */
[----:B------:R-:W-:Y:S01]  /*61f0*/  LOP3.LUT R20, R55, 0xffffe000, RZ, 0xc0, !PT ;  /* 0xffffe00037147812 */ /* 0x000fe200078ec0ff */
[C---:B------:R-:W-:Y:S01]  /*6200*/  FMUL R5, R33.reuse, R9 ;  /* 0x0000000921057220 */ /* 0x040fe20000400000 */
[----:B------:R-:W-:Y:S01]  /*6210*/  F2FP.TF32.F32.PACK_B R37, R37 ;  /* 0x00000025ff25723e */ /* 0x000fe200024050ff */
[C---:B------:R-:W-:Y:S01]  /*6220*/  FMUL R6, R33.reuse, R10 ;  /* 0x0000000a21067220 */ /* 0x040fe20000400000 */
[----:B------:R-:W-:Y:S01]  /*6230*/  F2FP.TF32.F32.PACK_B R38, R38 ;  /* 0x00000026ff26723e */ /* 0x000fe200024050ff */
[----:B------:R-:W-:Y:S01]  /*6240*/  FMUL R11, R33, R11 ;  /* 0x0000000b210b7220 */ /* 0x000fe20000400000 */
[----:B------:R-:W-:Y:S01]  /*6250*/  F2FP.TF32.F32.PACK_B R39, R39 ;  /* 0x00000027ff27723e */ /* 0x000fe200024050ff */
[C---:B------:R-:W-:Y:S01]  /*6260*/  FFMA R4, R35.reuse, R21, R4 ;  /* 0x0000001523047223 */ /* 0x040fe20000000004 */
[----:B------:R-:W-:Y:S01]  /*6270*/  LOP3.LUT R21, R48, 0xffffe000, RZ, 0xc0, !PT ;  /* 0xffffe00030157812 */ /* 0x000fe200078ec0ff */
[----:B------:R-:W-:Y:S01]  /*6280*/  FFMA R5, R35, R40, R5 ;  /* 0x0000002823057223 */ /* 0x000fe20000000005 */
[----:B------:R-:W-:Y:S01]  /*6290*/  LOP3.LUT R40, R51, 0xffffe000, RZ, 0xc0, !PT ;  /* 0xffffe00033287812 */ /* 0x000fe200078ec0ff */
[----:B------:R-:W-:Y:S01]  /*62a0*/  FFMA R6, R35, R41, R6 ;  /* 0x0000002923067223 */ /* 0x000fe20000000006 */
[----:B------:R-:W-:Y:S01]  /*62b0*/  LOP3.LUT R41, R50, 0xffffe000, RZ, 0xc0, !PT ;  /* 0xffffe00032297812 */ /* 0x000fe200078ec0ff */
[----:B------:R-:W-:Y:S01]  /*62c0*/  FMUL R8, R33, R12 ;  /* 0x0000000c21087220 */ /* 0x000fe20000400000 */
[----:B------:R-:W-:Y:S01]  /*62d0*/  F2FP.TF32.F32.PACK_B R4, R4 ;  /* 0x00000004ff04723e */ /* 0x000fe200024050ff */
[----:B------:R-:W-:Y:S01]  /*62e0*/  FFMA R7, R35, R20, R11 ;  /* 0x0000001423077223 */ /* 0x000fe2000000000b */
[----:B------:R-:W-:Y:S01]  /*62f0*/  LOP3.LUT R20, R49, 0xffffe000, RZ, 0xc0, !PT ;  /* 0xffffe00031147812 */ /* 0x000fe200078ec0ff */
[----:B------:R-:W-:Y:S01]  /*6300*/  FMUL R9, R33, R13 ;  /* 0x0000000d21097220 */ /* 0x000fe20000400000 */
[----:B------:R-:W-:Y:S01]  /*6310*/  F2FP.TF32.F32.PACK_B R5, R5 ;  /* 0x00000005ff05723e */ /* 0x000fe200024050ff */
[----:B------:R1:W-:Y:S01]  /*6320*/  STSM.16.M88.4 [R89+0x400], R36 ;  /* 0x0004002459007844 */ /* 0x0003e20000000200 */
[----:B------:R-:W-:Y:S01]  /*6330*/  F2FP.TF32.F32.PACK_B R6, R6 ;  /* 0x00000006ff06723e */ /* 0x000fe200024050ff */
[----:B------:R-:W-:Y:S01]  /*6340*/  FFMA R8, R35, R21, R8 ;  /* 0x0000001523087223 */ /* 0x000fe20000000008 */
[----:B------:R-:W-:Y:S01]  /*6350*/  LOP3.LUT R21, R44, 0xffffe000, RZ, 0xc0, !PT ;  /* 0xffffe0002c157812 */ /* 0x000fe200078ec0ff */
[C---:B------:R-:W-:Y:S01]  /*6360*/  FMUL R10, R33.reuse, R14 ;  /* 0x0000000e210a7220 */ /* 0x040fe20000400000 */
[C---:B------:R-:W-:Y:S01]  /*6370*/  FMUL R15, R33.reuse, R15 ;  /* 0x0000000f210f7220 */ /* 0x040fe20000400000 */
[----:B------:R-:W-:Y:S01]  /*6380*/  FMUL R12, R33, R16 ;  /* 0x00000010210c7220 */ /* 0x000fe20000400000 */
[C---:B------:R-:W-:Y:S01]  /*6390*/  FFMA R9, R35.reuse, R20, R9 ;  /* 0x0000001423097223 */ /* 0x040fe20000000009 */
[C---:B------:R-:W-:Y:S01]  /*63a0*/  FFMA R10, R35.reuse, R41, R10 ;  /* 0x00000029230a7223 */ /* 0x040fe2000000000a */
[C---:B------:R-:W-:Y:S01]  /*63b0*/  FFMA R11, R35.reuse, R40, R15 ;  /* 0x00000028230b7223 */ /* 0x040fe2000000000f */
[----:B------:R-:W-:Y:S01]  /*63c0*/  FFMA R12, R35, R21, R12 ;  /* 0x00000015230c7223 */ /* 0x000fe2000000000c */
[----:B------:R-:W-:Y:S01]  /*63d0*/  LOP3.LUT R20, R45, 0xffffe000, RZ, 0xc0, !PT ;  /* 0xffffe0002d147812 */ /* 0x000fe200078ec0ff */
[C---:B------:R-:W-:Y:S01]  /*63e0*/  FMUL R13, R33.reuse, R17 ;  /* 0x00000011210d7220 */ /* 0x040fe20000400000 */
[----:B------:R-:W-:Y:S01]  /*63f0*/  LOP3.LUT R21, R46, 0xffffe000, RZ, 0xc0, !PT ;  /* 0xffffe0002e157812 */ /* 0x000fe200078ec0ff */
[----:B------:R-:W-:Y:S01]  /*6400*/  FMUL R14, R33, R18 ;  /* 0x00000012210e7220 */ /* 0x000fe20000400000 */
[----:B------:R-:W-:Y:S01]  /*6410*/  LOP3.LUT R40, R47, 0xffffe000, RZ, 0xc0, !PT ;  /* 0xffffe0002f287812 */ /* 0x000fe200078ec0ff */
[----:B------:R-:W-:Y:S01]  /*6420*/  FMUL R19, R33, R19 ;  /* 0x0000001321137220 */ /* 0x000fe20000400000 */
[----:B------:R-:W-:Y:S01]  /*6430*/  F2FP.TF32.F32.PACK_B R7, R7 ;  /* 0x00000007ff07723e */ /* 0x000fe200024050ff */
[C---:B------:R-:W-:Y:S01]  /*6440*/  FFMA R13, R35.reuse, R20, R13 ;  /* 0x00000014230d7223 */ /* 0x040fe2000000000d */
[C---:B------:R-:W-:Y:S01]  /*6450*/  FFMA R14, R35.reuse, R21, R14 ;  /* 0x00000015230e7223 */ /* 0x040fe2000000000e */
[----:B------:R-:W-:Y:S01]  /*6460*/  FFMA R15, R35, R40, R19 ;  /* 0x00000028230f7223 */ /* 0x000fe20000000013 */
[----:B------:R-:W-:Y:S01]  /*6470*/  F2FP.TF32.F32.PACK_B R8, R8 ;  /* 0x00000008ff08723e */ /* 0x000fe200024050ff */
[----:B------:R1:W-:Y:S01]  /*6480*/  STSM.16.M88.4 [R92], R4 ;  /* 0x000000045c007844 */ /* 0x0003e20000000200 */
[----:B------:R-:W-:Y:S02]  /*6490*/  F2FP.TF32.F32.PACK_B R9, R9 ;  /* 0x00000009ff09723e */ /* 0x000fe400024050ff */
[----:B------:R-:W-:Y:S02]  /*64a0*/  F2FP.TF32.F32.PACK_B R10, R10 ;  /* 0x0000000aff0a723e */ /* 0x000fe400024050ff */
[----:B------:R-:W-:Y:S02]  /*64b0*/  F2FP.TF32.F32.PACK_B R11, R11 ;  /* 0x0000000bff0b723e */ /* 0x000fe400024050ff */
[----:B------:R-:W-:Y:S02]  /*64c0*/  F2FP.TF32.F32.PACK_B R12, R12 ;  /* 0x0000000cff0c723e */ /* 0x000fe400024050ff */
[----:B------:R-:W-:Y:S01]  /*64d0*/  F2FP.TF32.F32.PACK_B R13, R13 ;  /* 0x0000000dff0d723e */ /* 0x000fe200024050ff */
[----:B------:R1:W-:Y:S01]  /*64e0*/  STSM.16.M88.4 [R91], R8 ;  /* 0x000000085b007844 */ /* 0x0003e20000000200 */
[----:B------:R-:W-:Y:S02]  /*64f0*/  F2FP.TF32.F32.PACK_B R14, R14 ;  /* 0x0000000eff0e723e */ /* 0x000fe400024050ff */
[----:B------:R-:W-:Y:S05]  /*6500*/  F2FP.TF32.F32.PACK_B R15, R15 ;  /* 0x0000000fff0f723e */ /* 0x000fea00024050ff */
[----:B------:R1:W-:Y:S01]  /*6510*/  STSM.16.M88.4 [R90], R12 ;  /* 0x0000000c5a007844 */ /* 0x0003e20000000200 */
[----:B------:R-:W-:Y:S01]  /*6520*/  @!PT LDS RZ, [RZ] ;  /* 0x00000000fffff984 */ /* 0x000fe20000000800 */
[----:B------:R-:W-:Y:S01]  /*6530*/  @!PT LDS RZ, [RZ] ;  /* 0x00000000fffff984 */ /* 0x000fe20000000800 */
[----:B------:R-:W-:Y:S01]  /*6540*/  @!PT LDS RZ, [RZ] ;  /* 0x00000000fffff984 */ /* 0x000fe20000000800 */
[----:B------:R-:W-:Y:S01]  /*6550*/  @!PT LDS RZ, [RZ] ;  /* 0x00000000fffff984 */ /* 0x000fe20000000800 */
[----:B------:R2:W-:Y:S07]  /*6560*/  MEMBAR.ALL.CTA ;  /* 0x0000000000007992 */ /* 0x0005ee0000008000 */
[----:B--2---:R-:W2:Y:S02]  /*6570*/  FENCE.VIEW.ASYNC.S ;  /* 0x00000000000073c6 */ /* 0x004ea40000000000 */
[----:B--2---:R-:W-:Y:S06]  /*6580*/  BAR.SYNC.DEFER_BLOCKING 0x1, 0x80 ;  /* 0x0042000000007b1d */ /* 0x004fec0000010000 */
[----:B------:R-:W-:Y:S05]  /*6590*/  @P0 BRA `(.L_x_97) ;  /* 0x00000000001c0947 */ /* 0x000fea0003800000 */
[----:B------:R-:W-:Y:S02]  /*65a0*/  UIADD3 UR6, UP0, UPT, UR54, 0x680, URZ ;  /* 0x0000068036067890 */ /* 0x000fe4000ff1e0ff */
[----:B------:R-:W-:Y:S02]  /*65b0*/  ULEA UR4, UR56, UR48, 0xd ;  /* 0x0000003038047291 */ /* 0x000fe4000f8e68ff */
[----:B------:R-:W-:Y:S02]  /*65c0*/  UIADD3.X UR7, UPT, UPT, URZ, UR55, URZ, UP0, !UPT ;  /* 0x00000037ff077290 */ /* 0x000fe400087fe4ff */
[----:B------:R-:W-:Y:S01]  /*65d0*/  UIADD3 UR40, UPT, UPT, UR4, 0x400, URZ ;  /* 0x0000040004287890 */ /* 0x000fe2000fffe0ff */
[----:B------:R-:W-:Y:S08]  /*65e0*/  UMOV UR43, UR36 ;  /* 0x00000024002b7c82 */ /* 0x000ff00008000000 */
[----:B------:R2:W-:Y:S02]  /*65f0*/  UTMASTG.3D [UR40], [UR6] ;  /* 0x00000028060073b5 */ /* 0x0005e40008010000 */
[----:B--2---:R0:W-:Y:S02]  /*6600*/  UTMACMDFLUSH ;  /* 0x00000000000079b7 */ /* 0x0041e40000000000 */
.L_x_97:
[----:B------:R-:W-:Y:S05]  /*6610*/  BSYNC.RECONVERGENT B0 ;  /* 0x0000000000007941 */ /* 0x000fea0003800200 */
.L_x_96:
[----:B------:R-:W-:Y:S01]  /*6620*/  UIADD3 UR40, UPT, UPT, UR56, 0x1, URZ ;  /* 0x0000000138287890 */ /* 0x000fe2000fffe0ff */
[----:B------:R-:W-:Y:S03]  /*6630*/  BSSY.RECONVERGENT B0, `(.L_x_98) ;  /* 0x0000005000007945 */ /* 0x000fe60003800200 */
[----:B------:R-:W-:Y:S04]  /*6640*/  UISETP.NE.AND UP0, UPT, UR40, 0x3, UPT ;  /* 0x000000032800788c */ /* 0x000fe8000bf05270 */
[----:B------:R-:W-:Y:S01]  /*6650*/  USEL UR43, UR40, URZ, UP0 ;  /* 0x000000ff282b7287 */ /* 0x000fe20008000000 */
[----:B------:R-:W-:Y:S11]  /*6660*/  @P0 BRA `(.L_x_99) ;  /* 0x0000000000040947 */ /* 0x000ff60003800000 */
[----:B------:R-:W-:Y:S04]  /*6670*/  DEPBAR.LE SB0, 0x1 ;  /* 0x000080400000791a */ /* 0x000fe80000000000 */
.L_x_99:
[----:B------:R-:W-:Y:S05]  /*6680*/  BSYNC.RECONVERGENT B0 ;  /* 0x0000000000007941 */ /* 0x000fea0003800200 */
.L_x_98:
[----:B------:R-:W-:Y:S01]  /*6690*/  BAR.SYNC.DEFER_BLOCKING 0x1, 0x80 ;  /* 0x0042000000007b1d */ /* 0x000fe20000010000 */
[----:B------:R-:W-:Y:S01]  /*66a0*/  ISETP.NE.AND P1, PT, R83, RZ, PT ;  /* 0x000000ff5300720c */ /* 0x000fe20003f25270 */
[----:B------:R-:W-:Y:S01]  /*66b0*/  UISETP.NE.AND UP0, UPT, UR50, URZ, UPT ;  /* 0x000000ff3200728c */ /* 0x000fe2000bf05270 */
[----:B------:R-:W-:Y:S11]  /*66c0*/  LEA R2, R43, UR48, 0x3 ;  /* 0x000000302b027c11 */ /* 0x000ff6000f8e18ff */
[----:B------:R-:W-:Y:S01]  /*66d0*/  @P1 SHF.L.U32 R3, R42, 0x1f, RZ ;  /* 0x0000001f2a031819 */ /* 0x000fe200000006ff */
[----:B------:R-:W-:Y:S06]  /*66e0*/  BRA.U !UP0, `(.L_x_100) ;  /* 0x0000000108247547 */ /* 0x000fec000b800000 */
[----:B-1----:R-:W-:Y:S01]  /*66f0*/  IMAD.U32 R5, RZ, RZ, UR49 ;  /* 0x00000031ff057e24 */ /* 0x002fe2000f8e00ff */
[----:B------:R-:W-:Y:S01]  /*6700*/  MOV R0, UR37 ;  /* 0x0000002500007c02 */ /* 0x000fe20008000f00 */
[----:B------:R-:W-:Y:S03]  /*6710*/  UIADD3 UR49, UPT, UPT, UR49, 0x1, URZ ;  /* 0x0000000131317890 */ /* 0x000fe6000fffe0ff */
[----:B------:R-:W-:Y:S01]  /*6720*/  @P1 LEA R5, R5, UR48, 0x3 ;  /* 0x0000003005051c11 */ /* 0x000fe2000f8e18ff */
[----:B------:R-:W-:Y:S04]  /*6730*/  UISETP.NE.AND UP0, UPT, UR49, 0x3, UPT ;  /* 0x000000033100788c */ /* 0x000fe8000bf05270 */
[----:B------:R-:W-:Y:S01]  /*6740*/  @P1 VIADD R5, R5, 0x78 ;  /* 0x0000007805051836 */ /* 0x000fe20000000000 */
[----:B------:R-:W-:Y:S04]  /*6750*/  USEL UR49, UR49, URZ, UP0 ;  /* 0x000000ff31317287 */ /* 0x000fe80008000000 */
[----:B------:R-:W-:Y:S04]  /*6760*/  @P1 PRMT R0, R0, 0x654, R5 ;  /* 0x0000065400001816 */ /* 0x000fe80000000005 */
[----:B------:R2:W-:Y:S04]  /*6770*/  @P1 SYNCS.ARRIVE.TRANS64.RED.A1T0 RZ, [R0+URZ], RZ ;  /* 0x000000ff00ff19a7 */ /* 0x0005e800081004ff */
.L_x_100:
[----:B------:R-:W3:Y:S01]  /*6780*/  @P1 SYNCS.PHASECHK.TRANS64.TRYWAIT P0, [R2+URZ+0x60], R3 ;  /* 0x00006003020015a7 */ /* 0x000ee200080011ff */
[----:B------:R-:W-:Y:S01]  /*6790*/  BSSY B1, `(.L_x_101) ;  /* 0x0000017000017945 */ /* 0x000fe20003800000 */
[----:B---3--:R-:W-:Y:S03]  /*67a0*/  @P1 SEL R87, RZ, 0x1, !P0 ;  /* 0x00000001ff571807 */ /* 0x008fe60004000000 */
[----:B------:R-:W-:Y:S05]  /*67b0*/  @!P1 BRA `(.L_x_102) ;  /* 0x0000000000509947 */ /* 0x000fea0003800000 */
[----:B------:R-:W-:Y:S01]  /*67c0*/  ISETP.NE.AND P1, PT, R88, RZ, PT ;  /* 0x000000ff5800720c */ /* 0x000fe20003f25270 */
[----:B------:R-:W-:Y:S01]  /*67d0*/  BSSY B0, `(.L_x_103) ;  /* 0x000000a000007945 */ /* 0x000fe20003800000 */
[----:B------:R-:W-:Y:S11]  /*67e0*/  ISETP.NE.AND P0, PT, R87, RZ, PT ;  /* 0x000000ff5700720c */ /* 0x000ff60003f05270 */
[----:B-1----:R-:W-:Y:S05]  /*67f0*/  @P1 IMAD R4, R43, 0x800, R72 ;  /* 0x000008002b041824 */ /* 0x002fea00078e0248 */
[----:B------:R-:W-:Y:S05]  /*6800*/  @P1 LEA R4, R4, UR48, 0x2 ;  /* 0x0000003004041c11 */ /* 0x000fea000f8e10ff */
[--C-:B------:R-:W-:Y:S02]  /*6810*/  @P1 IMAD.IADD R3, R85, 0x1, R4.reuse ;  /* 0x0000000155031824 */ /* 0x100fe400078e0204 */
[----:B--2---:R-:W-:Y:S01]  /*6820*/  @P1 IMAD.IADD R0, R86, 0x1, R4 ;  /* 0x0000000156001824 */ /* 0x004fe200078e0204 */
[----:B------:R-:W-:Y:S06]  /*6830*/  @P0 BRA `(.L_x_104) ;  /* 0x00000000000c0947 */ /* 0x000fec0003800000 */
[----:B------:R-:W-:Y:S04]  /*6840*/  SHF.L.U32 R5, R42, 0x1f, RZ ;  /* 0x0000001f2a057819 */ /* 0x000fe800000006ff */
[----:B------:R-:W1:Y:S02]  /*6850*/  SYNCS.PHASECHK.TRANS64.TRYWAIT P0, [R2+URZ+0x60], R5 ;  /* 0x00006005020075a7 */ /* 0x000e6400080011ff */
[----:B-1----:R-:W-:Y:S05]  /*6860*/  @!P0 BRA `(.L_x_105) ;  /* 0x0000001400a88947 */ /* 0x002fea0003800000 */
.L_x_104:
[----:B------:R-:W-:Y:S05]  /*6870*/  BSYNC B0 ;  /* 0x0000000000007941 */ /* 0x000fea0003800000 */
.L_x_103:
[----:B------:R-:W-:Y:S11]  /*6880*/  ISETP.NE.AND P0, PT, R88, RZ, PT ;  /* 0x000000ff5800720c */ /* 0x000ff60003f05270 */
[----:B------:R-:W-:Y:S02]  /*6890*/  @!UPT UIADD3 URZ, UPT, UPT, URZ, URZ, URZ ;  /* 0x000000fffffff290 */ /* 0x000fe4000fffe0ff */
[----:B-1----:R-:W-:Y:S01]  /*68a0*/  @P0 IADD3 R2, PT, PT, R86, R3, RZ ;  /* 0x0000000356020210 */ /* 0x002fe20007ffe0ff */
[----:B------:R-:W-:Y:S05]  /*68b0*/  @P0 WARPSYNC.ALL ;  /* 0x0000000000000948 */ /* 0x000fea0003800000 */
[----:B------:R3:W4:Y:S04]  /*68c0*/  @P0 LDSM.16.M88.4 R56, [R4+0x400] ;  /* 0x000400000438083b */ /* 0x0007280000000200 */
[----:B------:R3:W1:Y:S04]  /*68d0*/  @P0 LDSM.16.M88.4 R52, [R0+0x400] ;  /* 0x000400000034083b */ /* 0x0006680000000200 */
[----:B------:R3:W2:Y:S04]  /*68e0*/  @P0 LDSM.16.M88.4 R48, [R3+0x400] ;  /* 0x000400000330083b */ /* 0x0006a80000000200 */
[----:B------:R3:W1:Y:S02]  /*68f0*/  @P0 LDSM.16.M88.4 R44, [R2+0x400] ;  /* 0x00040000022c083b */ /* 0x0006640000000200 */
.L_x_102:
[----:B------:R-:W-:Y:S05]  /*6900*/  BSYNC B1 ;  /* 0x0000000000017941 */ /* 0x000fea0003800000 */
.L_x_101:
[----:B--23--:R-:W-:Y:S05]  /*6910*/  VIADD R0, R34, 0x20 ;  /* 0x0000002022007836 */ /* 0x00cfea0000000000 */
[----:B------:R-:W-:Y:S04]  /*6920*/  SHF.R.U32.HI R0, RZ, 0x15, R0 ;  /* 0x00000015ff007819 */ /* 0x000fe80000011600 */
[----:B------:R-:W-:Y:S11]  /*6930*/  LOP3.LUT P0, RZ, R0, 0x3, R73, 0x48, !PT ;  /* 0x0000000300ff7812 */ /* 0x000ff60007804849 */
[----:B------:R-:W-:Y:S02]  /*6940*/  @!UPT UIADD3 URZ, UPT, UPT, URZ, URZ, URZ ;  /* 0x000000fffffff290 */ /* 0x000fe4000fffe0ff */
[----:B------:R-:W-:Y:S05]  /*6950*/  @!P0 BRA `(.L_x_106) ;  /* 0x0000000000408947 */ /* 0x000fea0003800000 */
[----:B------:R-:W2:Y:S01]  /*6960*/  LDCU.64 UR8, c[0x4][0x70] ;  /* 0x01000e00ff0877ac */ /* 0x000ea20008000a00 */
[----:B------:R-:W-:Y:S01]  /*6970*/  MOV R3, 0x0 ;  /* 0x0000000000037802 */ /* 0x000fe20000000f00 */
[----:B-1----:R-:W-:Y:S02]  /*6980*/  HFMA2 R12, -RZ, RZ, 0, 5.9604644775390625e-08 ;  /* 0x00000001ff0c7431 */ /* 0x002fe400000001ff */
[----:B------:R-:W-:Y:S02]  /*6990*/  IMAD.MOV.U32 R8, RZ, RZ, 0x192 ;  /* 0x00000192ff087424 */ /* 0x000fe400078e00ff */
[----:B------:R-:W-:Y:S01]  /*69a0*/  IMAD.MOV.U32 R13, RZ, RZ, RZ ;  /* 0x000000ffff0d7224 */ /* 0x000fe200078e00ff */
[----:B------:R-:W1:Y:S01]  /*69b0*/  LDCU.64 UR6, c[0x4][0x78] ;  /* 0x01000f00ff0677ac */ /* 0x000e620008000a00 */
[----:B------:R-:W3:Y:S01]  /*69c0*/  LDC.64 R2, c[0x4][R3] ;  /* 0x0100000003027b82 */ /* 0x000ee20000000a00 */
[----:B------:R-:W5:Y:S01]  /*69d0*/  LDCU.64 UR4, c[0x4][0x10] ;  /* 0x01000200ff0477ac */ /* 0x000f620008000a00 */
[----:B--2---:R-:W-:Y:S01]  /*69e0*/  MOV R5, UR9 ;  /* 0x0000000900057c02 */ /* 0x004fe20008000f00 */
[----:B------:R-:W-:Y:S01]  /*69f0*/  IMAD.U32 R4, RZ, RZ, UR8 ;  /* 0x00000008ff047e24 */ /* 0x000fe2000f8e00ff */
[----:B-1----:R-:W-:Y:S01]  /*6a00*/  MOV R7, UR7 ;  /* 0x0000000700077c02 */ /* 0x002fe20008000f00 */
[----:B------:R-:W-:Y:S01]  /*6a10*/  IMAD.U32 R6, RZ, RZ, UR6 ;  /* 0x00000006ff067e24 */ /* 0x000fe2000f8e00ff */
[----:B-----5:R-:W-:Y:S01]  /*6a20*/  MOV R11, UR5 ;  /* 0x00000005000b7c02 */ /* 0x020fe20008000f00 */
[----:B------:R-:W-:Y:S02]  /*6a30*/  IMAD.U32 R10, RZ, RZ, UR4 ;  /* 0x00000004ff0a7e24 */ /* 0x000fe4000f8e00ff */
[----:B------:R-:W-:Y:S07]  /*6a40*/  LEPC R20, `(.L_x_106) ;  /* 0x000000001014794e */ /* 0x000fee0000000000 */
[----:B---34-:R-:W-:Y:S05]  /*6a50*/  CALL.ABS.NOINC R2 ;  /* 0x0000000002007343 */ /* 0x018fea0003c00000 */
.L_x_106:
[----:B------:R-:W-:Y:S01]  /*6a60*/  ISETP.NE.AND P0, PT, R79, RZ, PT ;  /* 0x000000ff4f00720c */ /* 0x000fe20003f05270 */
[----:B------:R-:W-:Y:S05]  /*6a70*/  WARPSYNC.ALL ;  /* 0x0000000000007948 */ /* 0x000fea0003800000 */
[----:B------:R-:W-:Y:S01]  /*6a80*/  R2UR UR4, R34 ;  /* 0x00000000220472ca */ /* 0x000fe200000e0000 */
[----:B------:R-:W-:Y:S01]  /*6a90*/  IMAD.U32 R87, RZ, RZ, UR43 ;  /* 0x0000002bff577e24 */ /* 0x000fe2000f8e00ff */
[----:B------:R-:W-:Y:S01]  /*6aa0*/  R2UR UR5, R84 ;  /* 0x00000000540572ca */ /* 0x000fe200000e0000 */
[----:B------:R-:W-:Y:S01]  /*6ab0*/  BSSY.RECONVERGENT B0, `(.L_x_107) ;  /* 0x0000060000007945 */ /* 0x000fe20003800200 */
[----:B----4-:R-:W-:Y:S01]  /*6ac0*/  LOP3.LUT R0, R56, 0xffffe000, RZ, 0xc0, !PT ;  /* 0xffffe00038007812 */ /* 0x010fe200078ec0ff */
[----:B------:R-:W-:Y:S01]  /*6ad0*/  IMAD R87, R87, 0x800, R72 ;  /* 0x0000080057577824 */ /* 0x000fe200078e0248 */
[----:B------:R-:W-:Y:S02]  /*6ae0*/  LOP3.LUT R2, R57, 0xffffe000, RZ, 0xc0, !PT ;  /* 0xffffe00039027812 */ /* 0x000fe400078ec0ff */
[----:B------:R-:W-:Y:S02]  /*6af0*/  LOP3.LUT R3, R58, 0xffffe000, RZ, 0xc0, !PT ;  /* 0xffffe0003a037812 */ /* 0x000fe400078ec0ff */
[----:B------:R-:W-:Y:S02]  /*6b00*/  LOP3.LUT R20, R59, 0xffffe000, RZ, 0xc0, !PT ;  /* 0xffffe0003b147812 */ /* 0x000fe400078ec0ff */
[----:B-1----:R-:W-:Y:S01]  /*6b10*/  LOP3.LUT R21, R52, 0xffffe000, RZ, 0xc0, !PT ;  /* 0xffffe00034157812 */ /* 0x002fe200078ec0ff */
[----:B------:R-:W1:Y:S01]  /*6b20*/  LDTM.16dp128bit.x8 R4, tmem[UR4+0x20] ;  /* 0x00002004000479ee */ /* 0x000e620008180000 */
[----:B------:R-:W-:Y:S01]  /*6b30*/  LOP3.LUT R36, R53, 0xffffe000, RZ, 0xc0, !PT ;  /* 0xffffe00035247812 */ /* 0x000fe200078ec0ff */
[----:B------:R-:W-:Y:S01]  /*6b40*/  UIADD3 UR5, UPT, UPT, UR5, 0xe0, URZ ;  /* 0x000000e005057890 */ /* 0x000fe2000fffe0ff */
[----:B------:R-:W-:Y:S01]  /*6b50*/  LOP3.LUT R37, R54, 0xffffe000, RZ, 0xc0, !PT ;  /* 0xffffe00036257812 */ /* 0x000fe200078ec0ff */
[----:B------:R-:W-:Y:S01]  /*6b60*/  NOP ;  /* 0x0000000000007918 */ /* 0x000fe20000000000 */
[----:B------:R-:W-:Y:S01]  /*6b70*/  LOP3.LUT R38, R55, 0xffffe000, RZ, 0xc0, !PT ;  /* 0xffffe00037267812 */ /* 0x000fe200078ec0ff */
[----:B------:R-:W-:Y:S01]  /*6b80*/  UPRMT UR5, UR37, 0x654, UR5 ;  /* 0x0000065425057896 */ /* 0x000fe20008000005 */
[----:B------:R-:W-:Y:S02]  /*6b90*/  LOP3.LUT R39, R48, 0xffffe000, RZ, 0xc0, !PT ;  /* 0xffffe00030277812 */ /* 0x000fe400078ec0ff */
[----:B------:R-:W-:Y:S02]  /*6ba0*/  LOP3.LUT R40, R49, 0xffffe000, RZ, 0xc0, !PT ;  /* 0xffffe00031287812 */ /* 0x000fe400078ec0ff */
[----:B------:R-:W-:Y:S02]  /*6bb0*/  LOP3.LUT R41, R50, 0xffffe000, RZ, 0xc0, !PT ;  /* 0xffffe00032297812 */ /* 0x000fe400078ec0ff */
[----:B------:R-:W-:Y:S02]  /*6bc0*/  LOP3.LUT R42, R51, 0xffffe000, RZ, 0xc0, !PT ;  /* 0xffffe000332a7812 */ /* 0x000fe400078ec0ff */
[----:B------:R-:W-:Y:S01]  /*6bd0*/  LOP3.LUT R43, R44, 0xffffe000, RZ, 0xc0, !PT ;  /* 0xffffe0002c2b7812 */ /* 0x000fe200078ec0ff */
[----:B-1----:R-:W-:Y:S01]  /*6be0*/  SYNCS.ARRIVE.TRANS64.RED.A1T0 RZ, [UR5], RZ ;  /* 0x000000ffffff79a7 */ /* 0x002fe20008100405 */
[----:B------:R-:W-:Y:S02]  /*6bf0*/  LOP3.LUT R44, R45, 0xffffe000, RZ, 0xc0, !PT ;  /* 0xffffe0002d2c7812 */ /* 0x000fe400078ec0ff */
[----:B------:R-:W-:Y:S02]  /*6c00*/  LEA R87, R87, UR48, 0x2 ;  /* 0x0000003057577c11 */ /* 0x000fe4000f8e10ff */
[----:B------:R-:W-:Y:S02]  /*6c10*/  LOP3.LUT R45, R46, 0xffffe000, RZ, 0xc0, !PT ;  /* 0xffffe0002e2d7812 */ /* 0x000fe400078ec0ff */
[----:B------:R-:W-:Y:S01]  /*6c20*/  LOP3.LUT R46, R47, 0xffffe000, RZ, 0xc0, !PT ;  /* 0xffffe0002f2e7812 */ /* 0x000fe200078ec0ff */
[C---:B------:R-:W-:Y:S01]  /*6c30*/  FMUL R4, R33.reuse, R4 ;  /* 0x0000000421047220 */ /* 0x040fe20000400000 */
[C-C-:B------:R-:W-:Y:S01]  /*6c40*/  IADD3 R84, PT, PT, R86.reuse, 0x400, R87.reuse ;  /* 0x0000040056547810 */ /* 0x140fe20007ffe057 */
[----:B------:R-:W-:Y:S01]  /*6c50*/  FMUL R5, R33, R5 ;  /* 0x0000000521057220 */ /* 0x000fe20000400000 */
[----:B------:R-:W-:Y:S01]  /*6c60*/  IADD3 R85, PT, PT, R85, 0x400, R87 ;  /* 0x0000040055557810 */ /* 0x000fe20007ffe057 */
[C---:B------:R-:W-:Y:S01]  /*6c70*/  FMUL R6, R33.reuse, R6 ;  /* 0x0000000621067220 */ /* 0x040fe20000400000 */
[----:B------:R-:W-:Y:S01]  /*6c80*/  FMUL R7, R33, R7 ;  /* 0x0000000721077220 */ /* 0x000fe20000400000 */
[----:B------:R-:W-:Y:S01]  /*6c90*/  FFMA R4, R35, R0, R4 ;  /* 0x0000000023047223 */ /* 0x000fe20000000004 */
[----:B------:R-:W-:Y:S01]  /*6ca0*/  FMUL R8, R33, R8 ;  /* 0x0000000821087220 */ /* 0x000fe20000400000 */
[----:B------:R-:W-:Y:S01]  /*6cb0*/  FFMA R5, R35, R2, R5 ;  /* 0x0000000223057223 */ /* 0x000fe20000000005 */
[----:B------:R-:W-:Y:S01]  /*6cc0*/  FMUL R9, R33, R9 ;  /* 0x0000000921097220 */ /* 0x000fe20000400000 */
[----:B------:R-:W-:Y:S01]  /*6cd0*/  FFMA R6, R35, R3, R6 ;  /* 0x0000000323067223 */ /* 0x000fe20000000006 */
[----:B------:R-:W-:Y:S01]  /*6ce0*/  F2FP.TF32.F32.PACK_B R4, R4 ;  /* 0x00000004ff04723e */ /* 0x000fe200024050ff */
[----:B------:R-:W-:Y:S01]  /*6cf0*/  FMUL R10, R33, R10 ;  /* 0x0000000a210a7220 */ /* 0x000fe20000400000 */
[----:B------:R-:W-:Y:S01]  /*6d00*/  F2FP.TF32.F32.PACK_B R5, R5 ;  /* 0x00000005ff05723e */ /* 0x000fe200024050ff */
[----:B------:R-:W-:Y:S01]  /*6d10*/  FFMA R7, R35, R20, R7 ;  /* 0x0000001423077223 */ /* 0x000fe20000000007 */
[----:B------:R-:W-:Y:S01]  /*6d20*/  FMUL R11, R33, R11 ;  /* 0x0000000b210b7220 */ /* 0x000fe20000400000 */
        /* <DEDUP_REMOVED lines=8> */
[----:B------:R-:W-:Y:S01]  /*6db0*/  F2FP.TF32.F32.PACK_B R6, R6 ;  /* 0x00000006ff06723e */ /* 0x000fe200024050ff */
[----:B------:R-:W-:Y:S01]  /*6dc0*/  FFMA R12, R35, R39, R12 ;  /* 0x00000027230c7223 */ /* 0x000fe2000000000c */
[----:B------:R-:W-:Y:S01]  /*6dd0*/  F2FP.TF32.F32.PACK_B R7, R7 ;  /* 0x00000007ff07723e */ /* 0x000fe200024050ff */
[----:B------:R-:W-:Y:S01]  /*6de0*/  FMUL R16, R33, R16 ;  /* 0x0000001021107220 */ /* 0x000fe20000400000 */
[----:B------:R-:W-:Y:S01]  /*6df0*/  FFMA R13, R35, R40, R13 ;  /* 0x00000028230d7223 */ /* 0x000fe2000000000d */
[----:B------:R-:W-:Y:S01]  /*6e00*/  FMUL R17, R33, R17 ;  /* 0x0000001121117220 */ /* 0x000fe20000400000 */
[----:B------:R-:W-:Y:S01]  /*6e10*/  FFMA R14, R35, R41, R14 ;  /* 0x00000029230e7223 */ /* 0x000fe2000000000e */
[----:B------:R1:W-:Y:S01]  /*6e20*/  STSM.16.M88.4 [R87+0x400], R4 ;  /* 0x0004000457007844 */ /* 0x0003e20000000200 */
[----:B------:R-:W-:Y:S01]  /*6e30*/  FMUL R18, R33, R18 ;  /* 0x0000001221127220 */ /* 0x000fe20000400000 */
[----:B------:R-:W-:Y:S01]  /*6e40*/  FFMA R15, R35, R42, R15 ;  /* 0x0000002a230f7223 */ /* 0x000fe2000000000f */
[----:B------:R-:W-:Y:S01]  /*6e50*/  FMUL R19, R33, R19 ;  /* 0x0000001321137220 */ /* 0x000fe20000400000 */
[----:B------:R-:W-:Y:S01]  /*6e60*/  F2FP.TF32.F32.PACK_B R8, R8 ;  /* 0x00000008ff08723e */ /* 0x000fe200024050ff */
[C---:B------:R-:W-:Y:S01]  /*6e70*/  FFMA R16, R35.reuse, R43, R16 ;  /* 0x0000002b23107223 */ /* 0x040fe20000000010 */
[----:B------:R-:W-:Y:S01]  /*6e80*/  F2FP.TF32.F32.PACK_B R9, R9 ;  /* 0x00000009ff09723e */ /* 0x000fe200024050ff */
[C---:B------:R-:W-:Y:S01]  /*6e90*/  FFMA R17, R35.reuse, R44, R17 ;  /* 0x0000002c23117223 */ /* 0x040fe20000000011 */
[----:B------:R-:W-:Y:S01]  /*6ea0*/  F2FP.TF32.F32.PACK_B R10, R10 ;  /* 0x0000000aff0a723e */ /* 0x000fe200024050ff */
[C---:B------:R-:W-:Y:S01]  /*6eb0*/  FFMA R18, R35.reuse, R45, R18 ;  /* 0x0000002d23127223 */ /* 0x040fe20000000012 */
[----:B------:R-:W-:Y:S01]  /*6ec0*/  F2FP.TF32.F32.PACK_B R11, R11 ;  /* 0x0000000bff0b723e */ /* 0x000fe200024050ff */
[----:B------:R-:W-:Y:S01]  /*6ed0*/  FFMA R19, R35, R46, R19 ;  /* 0x0000002e23137223 */ /* 0x000fe20000000013 */
[----:B------:R-:W-:Y:S01]  /*6ee0*/  F2FP.TF32.F32.PACK_B R12, R12 ;  /* 0x0000000cff0c723e */ /* 0x000fe200024050ff */
[----:B------:R-:W-:Y:S01]  /*6ef0*/  IMAD.IADD R86, R86, 0x1, R85 ;  /* 0x0000000156567824 */ /* 0x000fe200078e0255 */
[----:B------:R-:W-:Y:S01]  /*6f00*/  F2FP.TF32.F32.PACK_B R13, R13 ;  /* 0x0000000dff0d723e */ /* 0x000fe200024050ff */
[----:B------:R1:W-:Y:S01]  /*6f10*/  STSM.16.M88.4 [R84], R8 ;  /* 0x0000000854007844 */ /* 0x0003e20000000200 */
        /* <DEDUP_REMOVED lines=18> */
[----:B------:R-:W-:Y:S02]  /*7040*/  UIADD3 UR5, UPT, UPT, UR41, 0x20, URZ ;  /* 0x0000002029057890 */ /* 0x000fe4000fffe0ff */
[----:B------:R-:W-:Y:S02]  /*7050*/  UIADD3 UR4, UPT, UPT, UR10, 0x400, URZ ;  /* 0x000004000a047890 */ /* 0x000fe4000fffe0ff */
[----:B------:R-:W-:Y:S01]  /*7060*/  UIADD3.X UR9, UPT, UPT, URZ, UR55, URZ, UP0, !UPT ;  /* 0x00000037ff097290 */ /* 0x000fe200087fe4ff */
[----:B------:R-:W-:Y:S01]  /*7070*/  UMOV UR6, UR42 ;  /* 0x0000002a00067c82 */ /* 0x000fe20008000000 */
[----:B------:R-:W-:Y:S07]  /*7080*/  UMOV UR7, UR36 ;  /* 0x0000002400077c82 */ /* 0x000fee0008000000 */
[----:B------:R2:W-:Y:S02]  /*7090*/  UTMASTG.3D [UR4], [UR8] ;  /* 0x00000004080073b5 */ /* 0x0005e40008010000 */
[----:B--2---:R0:W-:Y:S02]  /*70a0*/  UTMACMDFLUSH ;  /* 0x00000000000079b7 */ /* 0x0041e40000000000 */
.L_x_108:
[----:B------:R-:W-:Y:S05]  /*70b0*/  BSYNC.RECONVERGENT B0 ;  /* 0x0000000000007941 */ /* 0x000fea0003800200 */
.L_x_107:
[----:B------:R-:W-:Y:S01]  /*70c0*/  UIADD3 UR43, UPT, UPT, UR43, 0x1, URZ ;  /* 0x000000012b2b7890 */ /* 0x000fe2000fffe0ff */
[----:B------:R-:W-:Y:S03]  /*70d0*/  BSSY.RECONVERGENT B0, `(.L_x_109) ;  /* 0x0000008000007945 */ /* 0x000fe60003800200 */
[----:B------:R-:W-:Y:S04]  /*70e0*/  UISETP.NE.AND UP0, UPT, UR43, 0x3, UPT ;  /* 0x000000032b00788c */ /* 0x000fe8000bf05270 */
[----:B------:R-:W-:Y:S02]  /*70f0*/  UISETP.EQ.XOR UP1, UPT, UR40, 0x3, !UP0 ;  /* 0x000000032800788c */ /* 0x000fe4000c722a70 */
[----:B------:R-:W-:Y:S02]  /*7100*/  USEL UR56, UR43, URZ, UP0 ;  /* 0x000000ff2b387287 */ /* 0x000fe40008000000 */
[----:B------:R-:W-:Y:S04]  /*7110*/  USEL UR4, URZ, 0x1, !UP1 ;  /* 0x00000001ff047887 */ /* 0x000fe8000c800000 */
[----:B------:R-:W-:Y:S01]  /*7120*/  ULOP3.LUT UR51, UR51, UR4, URZ, 0x3c, !UPT ;  /* 0x0000000433337292 */ /* 0x000fe2000f8e3cff */
[----:B------:R-:W-:Y:S11]  /*7130*/  @P0 BRA `(.L_x_110) ;  /* 0x0000000000040947 */ /* 0x000ff60003800000 */
[----:B------:R-:W-:Y:S04]  /*7140*/  DEPBAR.LE SB0, 0x1 ;  /* 0x000080400000791a */ /* 0x000fe80000000000 */
.L_x_110:
[----:B------:R-:W-:Y:S05]  /*7150*/  BSYNC.RECONVERGENT B0 ;  /* 0x0000000000007941 */ /* 0x000fea0003800200 */
.L_x_109:
[----:B------:R-:W-:Y:S01]  /*7160*/  BAR.SYNC.DEFER_BLOCKING 0x1, 0x80 ;  /* 0x0042000000007b1d */ /* 0x000fe20000010000 */
[----:B------:R-:W-:Y:S01]  /*7170*/  UISETP.NE.AND UP0, UPT, UR50, -0x2, UPT ;  /* 0xfffffffe3200788c */ /* 0x000fe2000bf05270 */
[----:B------:R-:W-:Y:S08]  /*7180*/  IADD3 R0, PT, PT, R30, 0x1, RZ ;  /* 0x000000011e007810 */ /* 0x000ff00007ffe0ff */
[----:B------:R-:W-:Y:S05]  /*7190*/  BRA.U !UP0, `(.L_x_111) ;  /* 0x0000000108287547 */ /* 0x000fea000b800000 */
[----:B------:R-:W-:Y:S01]  /*71a0*/  ISETP.NE.AND P0, PT, R83, RZ, PT ;  /* 0x000000ff5300720c */ /* 0x000fe20003f05270 */
[----:B------:R-:W-:Y:S01]  /*71b0*/  IMAD.U32 R3, RZ, RZ, UR49 ;  /* 0x00000031ff037e24 */ /* 0x000fe2000f8e00ff */
[----:B------:R-:W-:Y:S01]  /*71c0*/  UIADD3 UR49, UPT, UPT, UR49, 0x1, URZ ;  /* 0x0000000131317890 */ /* 0x000fe2000fffe0ff */
[----:B------:R-:W-:Y:S03]  /*71d0*/  IMAD.U32 R2, RZ, RZ, UR37 ;  /* 0x00000025ff027e24 */ /* 0x000fe6000f8e00ff */
[----:B------:R-:W-:Y:S04]  /*71e0*/  UISETP.NE.AND UP0, UPT, UR49, 0x3, UPT ;  /* 0x000000033100788c */ /* 0x000fe8000bf05270 */
[----:B------:R-:W-:Y:S03]  /*71f0*/  USEL UR49, UR49, URZ, UP0 ;  /* 0x000000ff31317287 */ /* 0x000fe60008000000 */
[----:B------:R-:W-:Y:S05]  /*7200*/  @P0 LEA R3, R3, UR48, 0x3 ;  /* 0x0000003003030c11 */ /* 0x000fea000f8e18ff */
[----:B------:R-:W-:Y:S05]  /*7210*/  @P0 VIADD R3, R3, 0x78 ;  /* 0x0000007803030836 */ /* 0x000fea0000000000 */
[----:B------:R-:W-:Y:S04]  /*7220*/  @P0 PRMT R2, R2, 0x654, R3 ;  /* 0x0000065402020816 */ /* 0x000fe80000000003 */
[----:B------:R2:W-:Y:S03]  /*7230*/  @P0 SYNCS.ARRIVE.TRANS64.RED.A1T0 RZ, [R2+URZ], RZ ;  /* 0x000000ff02ff09a7 */ /* 0x0005e600081004ff */
.L_x_111:
[----:B------:R-:W-:Y:S01]  /*7240*/  ISETP.NE.AND P2, PT, R80, RZ, PT ;  /* 0x000000ff5000720c */ /* 0x000fe20003f45270 */
[----:B------:R-:W-:Y:S01]  /*7250*/  UIADD3 UR50, UPT, UPT, UR50, 0x2, URZ ;  /* 0x0000000232327890 */ /* 0x000fe2000fffe0ff */
[----:B------:R-:W-:Y:S01]  /*7260*/  ISETP.NE.AND P0, PT, R82, 0x2, PT ;  /* 0x000000025200780c */ /* 0x000fe20003f05270 */
[----:B------:R-:W-:Y:S01]  /*7270*/  IMAD.IADD R20, R29, 0x1, R66 ;  /* 0x000000011d147824 */ /* 0x000fe200078e0242 */
[----:B------:R-:W-:Y:S01]  /*7280*/  ISETP.NE.AND P1, PT, R0, 0x4, PT ;  /* 0x000000040000780c */ /* 0x000fe20003f25270 */
[----:B------:R-:W-:Y:S01]  /*7290*/  IMAD.IADD R21, R31, 0x1, R68 ;  /* 0x000000011f157824 */ /* 0x000fe200078e0244 */
[----:B--2---:R-:W-:Y:S02]  /*72a0*/  SEL R2, RZ, 0x1, P0 ;  /* 0x00000001ff027807 */ /* 0x004fe40000000000 */
[----:B------:R-:W-:Y:S02]  /*72b0*/  SEL R3, RZ, 0x1, P1 ;  /* 0x00000001ff037807 */ /* 0x000fe40000800000 */
[----:B------:R-:W-:Y:S02]  /*72c0*/  LOP3.LUT R75, R75, R2, RZ, 0x3c, !PT ;  /* 0x000000024b4b7212 */ /* 0x000fe400078e3cff */
[----:B------:R-:W-:Y:S02]  /*72d0*/  LOP3.LUT R76, R76, R3, RZ, 0x3c, !PT ;  /* 0x000000034c4c7212 */ /* 0x000fe400078e3cff */
[----:B------:R-:W-:Y:S02]  /*72e0*/  @P2 R2UR UR36, R74 ;  /* 0x000000004a2422ca */ /* 0x000fe400000e0000 */
[----:B------:R-:W-:Y:S02]  /*72f0*/  SEL R82, R82, RZ, P0 ;  /* 0x000000ff52527207 */ /* 0x000fe40000000000 */
[----:B------:R-:W-:Y:S01]  /*7300*/  SEL R30, R0, RZ, P1 ;  /* 0x000000ff001e7207 */ /* 0x000fe20000800000 */
[----:B------:R-:W-:Y:S10]  /*7310*/  @P2 BRA `(.L_x_112) ;  /* 0xffffffdc00342947 */ /* 0x000ff4000383ffff */
[----:B------:R-:W-:-:S09]  /*7320*/  UISETP.NE.AND UP0, UPT, UR53, URZ, UPT ;  /* 0x000000ff3500728c */ /* 0x000fd2000bf05270 */
[----:B------:R-:W-:Y:S05]  /*7330*/  BRA.U !UP0, `(.L_x_113) ;  /* 0x0000000108487547 */ /* 0x000fea000b800000 */
[----:B------:R-:W2:Y:S02]  /*7340*/  LDCU.64 UR4, c[0x0][0x890] ;  /* 0x00011200ff0477ac */ /* 0x000ea40008000a00 */
[----:B--2---:R-:W-:-:S04]  /*7350*/  UISETP.NE.U32.AND UP0, UPT, UR4, URZ, UPT ;  /* 0x000000ff0400728c */ /* 0x004fc8000bf05070 */
[----:B------:R-:W-:-:S09]  /*7360*/  UISETP.NE.AND.EX UP0, UPT, UR5, URZ, UPT, UP0 ;  /* 0x000000ff0500728c */ /* 0x000fd2000bf05300 */
[----:B------:R-:W-:Y:S05]  /*7370*/  BRA.U UP0, `(.L_x_114) ;  /* 0x00000001000c7547 */ /* 0x000fea000b800000 */
[----:B------:R-:W-:-:S13]  /*7380*/  FSETP.NEU.AND P0, PT, R35, RZ, PT ;  /* 0x000000ff2300720b */ /* 0x000fda0003f0d000 */
[----:B------:R-:W-:Y:S05]  /*7390*/  @!P0 EXIT ;  /* 0x000000000000894d */ /* 0x000fea0003800000 */
[----:B------:R-:W-:Y:S05]  /*73a0*/  BRA `(.L_x_113) ;  /* 0x00000000002c7947 */ /* 0x000fea0003800000 */
.L_x_114:
[----:B------:R-:W-:Y:S01]  /*73b0*/  ISETP.NE.AND P0, PT, R81, RZ, PT ;  /* 0x000000ff5100720c */ /* 0x000fe20003f05270 */
[----:B------:R-:W-:-:S12]  /*73c0*/  BSSY.RECONVERGENT B0, `(.L_x_113) ;  /* 0x0000009000007945 */ /* 0x000fd80003800200 */
[----:B------:R-:W-:Y:S05]  /*73d0*/  @P0 BRA `(.L_x_115) ;  /* 0x0000000000140947 */ /* 0x000fea0003800000 */
[----:B------:R-:W2:Y:S02]  /*73e0*/  LDCU.64 UR4, c[0x0][0x888] ;  /* 0x00011100ff0477ac */ /* 0x000ea40008000a00 */
[----:B--2---:R-:W-:-:S04]  /*73f0*/  ISETP.NE.U32.AND P0, PT, RZ, UR4, PT ;  /* 0x00000004ff007c0c */ /* 0x004fc8000bf05070 */
[----:B------:R-:W-:-:S13]  /*7400*/  ISETP.NE.AND.EX P0, PT, RZ, UR5, PT, P0 ;  /* 0x00000005ff007c0c */ /* 0x000fda000bf05300 */
[----:B------:R-:W-:Y:S05]  /*7410*/  @!P0 EXIT ;  /* 0x000000000000894d */ /* 0x000fea0003800000 */
[----:B------:R-:W-:Y:S05]  /*7420*/  BRA `(.L_x_116) ;  /* 0x0000000000087947 */ /* 0x000fea0003800000 */
.L_x_115:
[----:B------:R-:W-:-:S13]  /*7430*/  FSETP.NEU.AND P0, PT, R35, RZ, PT ;  /* 0x000000ff2300720b */ /* 0x000fda0003f0d000 */
[----:B------:R-:W-:Y:S05]  /*7440*/  @!P0 EXIT ;  /* 0x000000000000894d */ /* 0x000fea0003800000 */
.L_x_116:
[----:B------:R-:W-:Y:S05]  /*7450*/  BSYNC.RECONVERGENT B0 ;  /* 0x0000000000007941 */ /* 0x000fea0003800200 */
.L_x_113:
[----:B------:R-:W-:Y:S01]  /*7460*/  ULEA UR4, UR49, UR48, 0x3 ;  /* 0x0000003031047291 */ /* 0x000fe2000f8e18ff */
[----:B------:R-:W-:-:S04]  /*7470*/  DEPBAR.LE SB0, 0x0 ;  /* 0x000080000000791a */ /* 0x000fc80000000000 */
[----:B------:R-:W-:-:S04]  /*7480*/  UIADD3 UR4, UPT, UPT, UR4, 0x78, URZ ;  /* 0x0000007804047890 */ /* 0x000fc8000fffe0ff */
[----:B------:R-:W-:-:S09]  /*7490*/  UPRMT UR4, UR37, 0x654, UR4 ;  /* 0x0000065425047896 */ /* 0x000fd20008000004 */
[----:B------:R-:W-:Y:S01]  /*74a0*/  SYNCS.ARRIVE.TRANS64.RED.A1T0 RZ, [UR4], RZ ;  /* 0x000000ffffff79a7 */ /* 0x000fe20008100404 */
[----:B------:R-:W-:Y:S05]  /*74b0*/  EXIT ;  /* 0x000000000000794d */ /* 0x000fea0003800000 */
.L_x_19:
[----:B--2---:R2:W1:Y:S02]  /*74c0*/  SYNCS.PHASECHK.TRANS64.TRYWAIT P0, [R3+URZ+0x110], R2 ;  /* 0x00011002030075a7 */ /* 0x00446400080011ff */
[----:B-1----:R-:W-:Y:S05]  /*74d0*/  @!P0 NANOSLEEP.SYNCS 0x989680 ;  /* 0x009896800000895d */ /* 0x002fea0003900000 */
[----:B------:R-:W1:Y:S02]  /*74e0*/  @!P0 SYNCS.PHASECHK.TRANS64 P0, [R3+URZ+0x110], R2 ;  /* 0x00011002030085a7 */ /* 0x000e6400080010ff */
[----:B-1----:R-:W-:Y:S05]  /*74f0*/  @!P0 BRA `(.L_x_19) ;  /* 0xfffffffc00f08947 */ /* 0x002fea000383ffff */
[----:B------:R-:W-:Y:S05]  /*7500*/  BRA `(.L_x_117) ;  /* 0xffffffa000407947 */ /* 0x000fea000383ffff */
.L_x_22:
[----:B-1----:R-:W-:-:S07]  /*7510*/  MOV R2, UR33 ;  /* 0x0000002100027c02 */ /* 0x002fce0008000f00 */
.L_x_118:
[----:B-1----:R1:W2:Y:S02]  /*7520*/  SYNCS.PHASECHK.TRANS64.TRYWAIT P0, [R2+URZ+0x30], R5 ;  /* 0x00003005020075a7 */ /* 0x0022a400080011ff */
[----:B--2---:R-:W-:Y:S05]  /*7530*/  @!P0 NANOSLEEP.SYNCS 0x989680 ;  /* 0x009896800000895d */ /* 0x004fea0003900000 */
[----:B------:R-:W2:Y:S02]  /*7540*/  @!P0 SYNCS.PHASECHK.TRANS64 P0, [R2+URZ+0x30], R5 ;  /* 0x00003005020085a7 */ /* 0x000ea400080010ff */
[----:B--2---:R-:W-:Y:S05]  /*7550*/  @!P0 BRA `(.L_x_118) ;  /* 0xfffffffc00f08947 */ /* 0x004fea000383ffff */
[----:B------:R-:W-:Y:S05]  /*7560*/  BRA `(.L_x_21) ;  /* 0xffffffa000907947 */ /* 0x000fea000383ffff */
.L_x_28:
[----:B-1----:R-:W-:-:S07]  /*7570*/  MOV R2, UR33 ;  /* 0x0000002100027c02 */ /* 0x002fce0008000f00 */
.L_x_119:
[----:B-1----:R1:W2:Y:S02]  /*7580*/  SYNCS.PHASECHK.TRANS64.TRYWAIT P0, [R2+URZ+0x30], R5 ;  /* 0x00003005020075a7 */ /* 0x0022a400080011ff */
[----:B--2---:R-:W-:Y:S05]  /*7590*/  @!P0 NANOSLEEP.SYNCS 0x989680 ;  /* 0x009896800000895d */ /* 0x004fea0003900000 */
[----:B------:R-:W2:Y:S02]  /*75a0*/  @!P0 SYNCS.PHASECHK.TRANS64 P0, [R2+URZ+0x30], R5 ;  /* 0x00003005020085a7 */ /* 0x000ea400080010ff */
[----:B--2---:R-:W-:Y:S05]  /*75b0*/  @!P0 BRA `(.L_x_119) ;  /* 0xfffffffc00f08947 */ /* 0x004fea000383ffff */
[----:B------:R-:W-:Y:S05]  /*75c0*/  BRA `(.L_x_27) ;  /* 0xffffffa400647947 */ /* 0x000fea000383ffff */
.L_x_32:
[----:B-1----:R1:W2:Y:S02]  /*75d0*/  SYNCS.PHASECHK.TRANS64.TRYWAIT P0, [R2+URZ+0xa0], R3 ;  /* 0x0000a003020075a7 */ /* 0x0022a400080011ff */
[----:B--2---:R-:W-:Y:S05]  /*75e0*/  @!P0 NANOSLEEP.SYNCS 0x989680 ;  /* 0x009896800000895d */ /* 0x004fea0003900000 */
[----:B------:R-:W2:Y:S02]  /*75f0*/  @!P0 SYNCS.PHASECHK.TRANS64 P0, [R2+URZ+0xa0], R3 ;  /* 0x0000a003020085a7 */ /* 0x000ea400080010ff */
[----:B--2---:R-:W-:Y:S05]  /*7600*/  @!P0 BRA `(.L_x_32) ;  /* 0xfffffffc00f08947 */ /* 0x004fea000383ffff */
[----:B------:R-:W-:Y:S05]  /*7610*/  BRA `(.L_x_120) ;  /* 0xffffffa800187947 */ /* 0x000fea000383ffff */
.L_x_36:
[----:B----4-:R-:W-:-:S07]  /*7620*/  MOV R0, UR5 ;  /* 0x0000000500007c02 */ /* 0x010fce0008000f00 */
.L_x_121:
[----:B-1----:R1:W2:Y:S02]  /*7630*/  SYNCS.PHASECHK.TRANS64.TRYWAIT P0, [R0+URZ], R3 ;  /* 0x00000003000075a7 */ /* 0x0022a400080011ff */
[----:B--2---:R-:W-:Y:S05]  /*7640*/  @!P0 NANOSLEEP.SYNCS 0x989680 ;  /* 0x009896800000895d */ /* 0x004fea0003900000 */
[----:B------:R-:W2:Y:S02]  /*7650*/  @!P0 SYNCS.PHASECHK.TRANS64 P0, [R0+URZ], R3 ;  /* 0x00000003000085a7 */ /* 0x000ea400080010ff */
[----:B--2---:R-:W-:Y:S05]  /*7660*/  @!P0 BRA `(.L_x_121) ;  /* 0xfffffffc00f08947 */ /* 0x004fea000383ffff */
[----:B------:R-:W-:Y:S05]  /*7670*/  BRA `(.L_x_122) ;  /* 0xffffffac00887947 */ /* 0x000fea000383ffff */
.L_x_37:
[----:B----4-:R-:W-:-:S07]  /*7680*/  MOV R0, UR5 ;  /* 0x0000000500007c02 */ /* 0x010fce0008000f00 */
.L_x_123:
[----:B-1----:R1:W2:Y:S02]  /*7690*/  SYNCS.PHASECHK.TRANS64.TRYWAIT P0, [R0+URZ], R3 ;  /* 0x00000003000075a7 */ /* 0x0022a400080011ff */
[----:B--2---:R-:W-:Y:S05]  /*76a0*/  @!P0 NANOSLEEP.SYNCS 0x989680 ;  /* 0x009896800000895d */ /* 0x004fea0003900000 */
[----:B------:R-:W2:Y:S02]  /*76b0*/  @!P0 SYNCS.PHASECHK.TRANS64 P0, [R0+URZ], R3 ;  /* 0x00000003000085a7 */ /* 0x000ea400080010ff */
[----:B--2---:R-:W-:Y:S05]  /*76c0*/  @!P0 BRA `(.L_x_123) ;  /* 0xfffffffc00f08947 */ /* 0x004fea000383ffff */
[----:B------:R-:W-:Y:S05]  /*76d0*/  BRA `(.L_x_124) ;  /* 0xffffffac00947947 */ /* 0x000fea000383ffff */
.L_x_38:
[----:B----4-:R-:W-:-:S07]  /*76e0*/  MOV R0, UR5 ;  /* 0x0000000500007c02 */ /* 0x010fce0008000f00 */
.L_x_125:
[----:B-1----:R1:W2:Y:S02]  /*76f0*/  SYNCS.PHASECHK.TRANS64.TRYWAIT P0, [R0+URZ], R3 ;  /* 0x00000003000075a7 */ /* 0x0022a400080011ff */
[----:B--2---:R-:W-:Y:S05]  /*7700*/  @!P0 NANOSLEEP.SYNCS 0x989680 ;  /* 0x009896800000895d */ /* 0x004fea0003900000 */
[----:B------:R-:W2:Y:S02]  /*7710*/  @!P0 SYNCS.PHASECHK.TRANS64 P0, [R0+URZ], R3 ;  /* 0x00000003000085a7 */ /* 0x000ea400080010ff */
[----:B--2---:R-:W-:Y:S05]  /*7720*/  @!P0 BRA `(.L_x_125) ;  /* 0xfffffffc00f08947 */ /* 0x004fea000383ffff */
[----:B------:R-:W-:Y:S05]  /*7730*/  BRA `(.L_x_126) ;  /* 0xffffffac00a07947 */ /* 0x000fea000383ffff */
.L_x_39:
[----:B----4-:R-:W-:-:S07]  /*7740*/  MOV R0, UR5 ;  /* 0x0000000500007c02 */ /* 0x010fce0008000f00 */
.L_x_127:
[----:B-1----:R1:W2:Y:S02]  /*7750*/  SYNCS.PHASECHK.TRANS64.TRYWAIT P0, [R0+URZ], R3 ;  /* 0x00000003000075a7 */ /* 0x0022a400080011ff */
[----:B--2---:R-:W-:Y:S05]  /*7760*/  @!P0 NANOSLEEP.SYNCS 0x989680 ;  /* 0x009896800000895d */ /* 0x004fea0003900000 */
[----:B------:R-:W2:Y:S02]  /*7770*/  @!P0 SYNCS.PHASECHK.TRANS64 P0, [R0+URZ], R3 ;  /* 0x00000003000085a7 */ /* 0x000ea400080010ff */
[----:B--2---:R-:W-:Y:S05]  /*7780*/  @!P0 BRA `(.L_x_127) ;  /* 0xfffffffc00f08947 */ /* 0x004fea000383ffff */
[----:B------:R-:W-:Y:S05]  /*7790*/  BRA `(.L_x_128) ;  /* 0xffffffac00ac7947 */ /* 0x000fea000383ffff */
.L_x_40:
[----:B----4-:R-:W-:-:S07]  /*77a0*/  MOV R0, UR5 ;  /* 0x0000000500007c02 */ /* 0x010fce0008000f00 */
.L_x_129:
[----:B-1----:R1:W2:Y:S02]  /*77b0*/  SYNCS.PHASECHK.TRANS64.TRYWAIT P0, [R0+URZ], R3 ;  /* 0x00000003000075a7 */ /* 0x0022a400080011ff */
[----:B--2---:R-:W-:Y:S05]  /*77c0*/  @!P0 NANOSLEEP.SYNCS 0x989680 ;  /* 0x009896800000895d */ /* 0x004fea0003900000 */
[----:B------:R-:W2:Y:S02]  /*77d0*/  @!P0 SYNCS.PHASECHK.TRANS64 P0, [R0+URZ], R3 ;  /* 0x00000003000085a7 */ /* 0x000ea400080010ff */
[----:B--2---:R-:W-:Y:S05]  /*77e0*/  @!P0 BRA `(.L_x_129) ;  /* 0xfffffffc00f08947 */ /* 0x004fea000383ffff */
[----:B------:R-:W-:Y:S05]  /*77f0*/  BRA `(.L_x_130) ;  /* 0xffffffac00b87947 */ /* 0x000fea000383ffff */
.L_x_43:
[----:B-1----:R1:W2:Y:S02]  /*7800*/  SYNCS.PHASECHK.TRANS64.TRYWAIT P0, [R0+URZ+0x100], R5 ;  /* 0x00010005000075a7 */ /* 0x0022a400080011ff */
[----:B--2---:R-:W-:Y:S05]  /*7810*/  @!P0 NANOSLEEP.SYNCS 0x989680 ;  /* 0x009896800000895d */ /* 0x004fea0003900000 */
[----:B------:R-:W2:Y:S02]  /*7820*/  @!P0 SYNCS.PHASECHK.TRANS64 P0, [R0+URZ+0x100], R5 ;  /* 0x00010005000085a7 */ /* 0x000ea400080010ff */
[----:B--2---:R-:W-:Y:S05]  /*7830*/  @!P0 BRA `(.L_x_43) ;  /* 0xfffffffc00f08947 */ /* 0x004fea000383ffff */
[----:B------:R-:W-:Y:S05]  /*7840*/  BRA `(.L_x_131) ;  /* 0xffffffb000147947 */ /* 0x000fea000383ffff */
.L_x_44:
[----:B------:R-:W-:-:S07]  /*7850*/  MOV R0, UR5 ;  /* 0x0000000500007c02 */ /* 0x000fce0008000f00 */
.L_x_132:
[----:B-1----:R1:W2:Y:S02]  /*7860*/  SYNCS.PHASECHK.TRANS64.TRYWAIT P0, [R0+URZ+0xb0], R5 ;  /* 0x0000b005000075a7 */ /* 0x0022a400080011ff */
[----:B--2---:R-:W-:Y:S05]  /*7870*/  @!P0 NANOSLEEP.SYNCS 0x989680 ;  /* 0x009896800000895d */ /* 0x004fea0003900000 */
[----:B------:R-:W2:Y:S02]  /*7880*/  @!P0 SYNCS.PHASECHK.TRANS64 P0, [R0+URZ+0xb0], R5 ;  /* 0x0000b005000085a7 */ /* 0x000ea400080010ff */
[----:B--2---:R-:W-:Y:S05]  /*7890*/  @!P0 BRA `(.L_x_132) ;  /* 0xfffffffc00f08947 */ /* 0x004fea000383ffff */
[----:B------:R-:W-:Y:S05]  /*78a0*/  BRA `(.L_x_133) ;  /* 0xffffffb000247947 */ /* 0x000fea000383ffff */
.L_x_45:
[----:B-1----:R1:W2:Y:S02]  /*78b0*/  SYNCS.PHASECHK.TRANS64.TRYWAIT P1, [R0+URZ+0xa0], R5 ;  /* 0x0000a005000075a7 */ /* 0x0022a400080211ff */
[----:B--2---:R-:W-:Y:S05]  /*78c0*/  @!P1 NANOSLEEP.SYNCS 0x989680 ;  /* 0x009896800000995d */ /* 0x004fea0003900000 */
[----:B------:R-:W2:Y:S02]  /*78d0*/  @!P1 SYNCS.PHASECHK.TRANS64 P1, [R0+URZ+0xa0], R5 ;  /* 0x0000a005000095a7 */ /* 0x000ea400080210ff */
[----:B--2---:R-:W-:Y:S05]  /*78e0*/  @!P1 BRA `(.L_x_45) ;  /* 0xfffffffc00f09947 */ /* 0x004fea000383ffff */
[----:B------:R-:W-:Y:S05]  /*78f0*/  BRA `(.L_x_134) ;  /* 0xffffffb000547947 */ /* 0x000fea000383ffff */
.L_x_48:
[----:B------:R-:W-:-:S07]  /*7900*/  MOV R0, UR5 ;  /* 0x0000000500007c02 */ /* 0x000fce0008000f00 */
.L_x_135:
[----:B-1----:R1:W2:Y:S02]  /*7910*/  SYNCS.PHASECHK.TRANS64.TRYWAIT P0, [R0+URZ+0xb0], R3 ;  /* 0x0000b003000075a7 */ /* 0x0022a400080011ff */
[----:B--2---:R-:W-:Y:S05]  /*7920*/  @!P0 NANOSLEEP.SYNCS 0x989680 ;  /* 0x009896800000895d */ /* 0x004fea0003900000 */
[----:B------:R-:W2:Y:S02]  /*7930*/  @!P0 SYNCS.PHASECHK.TRANS64 P0, [R0+URZ+0xb0], R3 ;  /* 0x0000b003000085a7 */ /* 0x000ea400080010ff */
[----:B--2---:R-:W-:Y:S05]  /*7940*/  @!P0 BRA `(.L_x_135) ;  /* 0xfffffffc00f08947 */ /* 0x004fea000383ffff */
[----:B------:R-:W-:Y:S05]  /*7950*/  BRA `(.L_x_47) ;  /* 0xffffffb000a87947 */ /* 0x000fea000383ffff */
.L_x_55:
[----:B-1----:R1:W2:Y:S02]  /*7960*/  SYNCS.PHASECHK.TRANS64.TRYWAIT P1, [R0+URZ+0xa0], R5 ;  /* 0x0000a005000075a7 */ /* 0x0022a400080211ff */
[----:B--2---:R-:W-:Y:S05]  /*7970*/  @!P1 NANOSLEEP.SYNCS 0x989680 ;  /* 0x009896800000995d */ /* 0x004fea0003900000 */
[----:B------:R-:W2:Y:S02]  /*7980*/  @!P1 SYNCS.PHASECHK.TRANS64 P1, [R0+URZ+0xa0], R5 ;  /* 0x0000a005000095a7 */ /* 0x000ea400080210ff */
[----:B--2---:R-:W-:Y:S05]  /*7990*/  @!P1 BRA `(.L_x_55) ;  /* 0xfffffffc00f09947 */ /* 0x004fea000383ffff */
[----:B------:R-:W-:Y:S05]  /*79a0*/  BRA `(.L_x_136) ;  /* 0xffffffb800387947 */ /* 0x000fea000383ffff */
.L_x_56:
[----:B------:R-:W-:-:S07]  /*79b0*/  MOV R3, UR6 ;  /* 0x0000000600037c02 */ /* 0x000fce0008000f00 */
.L_x_137:
[----:B-1----:R1:W2:Y:S02]  /*79c0*/  SYNCS.PHASECHK.TRANS64.TRYWAIT P0, [R3+URZ+0xe0], R0 ;  /* 0x0000e000030075a7 */ /* 0x0022a400080011ff */
[----:B--2---:R-:W-:Y:S05]  /*79d0*/  @!P0 NANOSLEEP.SYNCS 0x989680 ;  /* 0x009896800000895d */ /* 0x004fea0003900000 */
[----:B------:R-:W2:Y:S02]  /*79e0*/  @!P0 SYNCS.PHASECHK.TRANS64 P0, [R3+URZ+0xe0], R0 ;  /* 0x0000e000030085a7 */ /* 0x000ea400080010ff */
[----:B--2---:R-:W-:Y:S05]  /*79f0*/  @!P0 BRA `(.L_x_137) ;  /* 0xfffffffc00f08947 */ /* 0x004fea000383ffff */
[----:B------:R-:W-:Y:S05]  /*7a00*/  BRA `(.L_x_138) ;  /* 0xffffffb800887947 */ /* 0x000fea000383ffff */
.L_x_59:
[----:B------:R-:W-:Y:S07]  /*7a10*/  MOV R0, UR11 ;  /* 0x0000000b00007c02 */ /* 0x000fee0008000f00 */
.L_x_139:
[----:B-1----:R1:W2:Y:S02]  /*7a20*/  SYNCS.PHASECHK.TRANS64.TRYWAIT P0, [R0+URZ], R3 ;  /* 0x00000003000075a7 */ /* 0x0022a400080011ff */
[----:B--2---:R-:W-:Y:S05]  /*7a30*/  @!P0 NANOSLEEP.SYNCS 0x989680 ;  /* 0x009896800000895d */ /* 0x004fea0003900000 */
[----:B------:R-:W2:Y:S02]  /*7a40*/  @!P0 SYNCS.PHASECHK.TRANS64 P0, [R0+URZ], R3 ;  /* 0x00000003000085a7 */ /* 0x000ea400080010ff */
[----:B--2---:R-:W-:Y:S05]  /*7a50*/  @!P0 BRA `(.L_x_139) ;  /* 0xfffffffc00f08947 */ /* 0x004fea000383ffff */
[----:B------:R-:W-:Y:S05]  /*7a60*/  BRA `(.L_x_58) ;  /* 0xffffffb800a47947 */ /* 0x000fea000383ffff */
.L_x_62:
[----:B------:R-:W-:-:S07]  /*7a70*/  MOV R0, UR6 ;  /* 0x0000000600007c02 */ /* 0x000fce0008000f00 */
.L_x_140:
[----:B--2---:R2:W4:Y:S02]  /*7a80*/  SYNCS.PHASECHK.TRANS64.TRYWAIT P0, [R0+URZ], R3 ;  /* 0x00000003000075a7 */ /* 0x00452400080011ff */
[----:B----4-:R-:W-:Y:S05]  /*7a90*/  @!P0 NANOSLEEP.SYNCS 0x989680 ;  /* 0x009896800000895d */ /* 0x010fea0003900000 */
[----:B------:R-:W4:Y:S02]  /*7aa0*/  @!P0 SYNCS.PHASECHK.TRANS64 P0, [R0+URZ], R3 ;  /* 0x00000003000085a7 */ /* 0x000f2400080010ff */
[----:B----4-:R-:W-:Y:S05]  /*7ab0*/  @!P0 BRA `(.L_x_140) ;  /* 0xfffffffc00f08947 */ /* 0x010fea000383ffff */
[----:B------:R-:W-:Y:S05]  /*7ac0*/  BRA `(.L_x_141) ;  /* 0xffffffbc00d07947 */ /* 0x000fea000383ffff */
.L_x_63:
[----:B------:R-:W-:-:S07]  /*7ad0*/  MOV R0, UR6 ;  /* 0x0000000600007c02 */ /* 0x000fce0008000f00 */
.L_x_142:
[----:B-1----:R1:W2:Y:S02]  /*7ae0*/  SYNCS.PHASECHK.TRANS64.TRYWAIT P0, [R0+URZ], R3 ;  /* 0x00000003000075a7 */ /* 0x0022a400080011ff */
[----:B--2---:R-:W-:Y:S05]  /*7af0*/  @!P0 NANOSLEEP.SYNCS 0x989680 ;  /* 0x009896800000895d */ /* 0x004fea0003900000 */
[----:B------:R-:W2:Y:S02]  /*7b00*/  @!P0 SYNCS.PHASECHK.TRANS64 P0, [R0+URZ], R3 ;  /* 0x00000003000085a7 */ /* 0x000ea400080010ff */
[----:B--2---:R-:W-:Y:S05]  /*7b10*/  @!P0 BRA `(.L_x_142) ;  /* 0xfffffffc00f08947 */ /* 0x004fea000383ffff */
[----:B------:R-:W-:Y:S05]  /*7b20*/  BRA `(.L_x_143) ;  /* 0xffffffbc00dc7947 */ /* 0x000fea000383ffff */
.L_x_64:
[----:B------:R-:W-:-:S07]  /*7b30*/  MOV R0, UR6 ;  /* 0x0000000600007c02 */ /* 0x000fce0008000f00 */
.L_x_144:
[----:B-1----:R1:W2:Y:S02]  /*7b40*/  SYNCS.PHASECHK.TRANS64.TRYWAIT P0, [R0+URZ], R3 ;  /* 0x00000003000075a7 */ /* 0x0022a400080011ff */
[----:B--2---:R-:W-:Y:S05]  /*7b50*/  @!P0 NANOSLEEP.SYNCS 0x989680 ;  /* 0x009896800000895d */ /* 0x004fea0003900000 */
[----:B------:R-:W2:Y:S02]  /*7b60*/  @!P0 SYNCS.PHASECHK.TRANS64 P0, [R0+URZ], R3 ;  /* 0x00000003000085a7 */ /* 0x000ea400080010ff */
[----:B--2---:R-:W-:Y:S05]  /*7b70*/  @!P0 BRA `(.L_x_144) ;  /* 0xfffffffc00f08947 */ /* 0x004fea000383ffff */
[----:B------:R-:W-:Y:S05]  /*7b80*/  BRA `(.L_x_145) ;  /* 0xffffffbc00e87947 */ /* 0x000fea000383ffff */
.L_x_65:
[----:B------:R-:W-:-:S07]  /*7b90*/  MOV R0, UR7 ;  /* 0x0000000700007c02 */ /* 0x000fce0008000f00 */
.L_x_146:
[----:B-1----:R1:W2:Y:S02]  /*7ba0*/  SYNCS.PHASECHK.TRANS64.TRYWAIT P0, [R0+URZ], R3 ;  /* 0x00000003000075a7 */ /* 0x0022a400080011ff */
[----:B--2---:R-:W-:Y:S05]  /*7bb0*/  @!P0 NANOSLEEP.SYNCS 0x989680 ;  /* 0x009896800000895d */ /* 0x004fea0003900000 */
[----:B------:R-:W2:Y:S02]  /*7bc0*/  @!P0 SYNCS.PHASECHK.TRANS64 P0, [R0+URZ], R3 ;  /* 0x00000003000085a7 */ /* 0x000ea400080010ff */
[----:B--2---:R-:W-:Y:S05]  /*7bd0*/  @!P0 BRA `(.L_x_146) ;  /* 0xfffffffc00f08947 */ /* 0x004fea000383ffff */
[----:B------:R-:W-:Y:S05]  /*7be0*/  BRA `(.L_x_147) ;  /* 0xffffffbc00f47947 */ /* 0x000fea000383ffff */
.L_x_70:
[----:B--2---:R2:W3:Y:S02]  /*7bf0*/  SYNCS.PHASECHK.TRANS64.TRYWAIT P0, [R0+URZ+0xa0], R3 ;  /* 0x0000a003000075a7 */ /* 0x0044e400080011ff */
[----:B---3--:R-:W-:Y:S05]  /*7c00*/  @!P0 NANOSLEEP.SYNCS 0x989680 ;  /* 0x009896800000895d */ /* 0x008fea0003900000 */
[----:B------:R-:W3:Y:S02]  /*7c10*/  @!P0 SYNCS.PHASECHK.TRANS64 P0, [R0+URZ+0xa0], R3 ;  /* 0x0000a003000085a7 */ /* 0x000ee400080010ff */
[----:B---3--:R-:W-:Y:S05]  /*7c20*/  @!P0 BRA `(.L_x_70) ;  /* 0xfffffffc00f08947 */ /* 0x008fea000383ffff */
[----:B------:R-:W-:Y:S05]  /*7c30*/  BRA `(.L_x_148) ;  /* 0xffffffc000f07947 */ /* 0x000fea000383ffff */
.L_x_73:
[----:B------:R-:W-:Y:S07]  /*7c40*/  MOV R0, UR7 ;  /* 0x0000000700007c02 */ /* 0x000fee0008000f00 */
.L_x_149:
[----:B--2---:R2:W3:Y:S02]  /*7c50*/  SYNCS.PHASECHK.TRANS64.TRYWAIT P0, [R0+URZ+0x98], R3 ;  /* 0x00009803000075a7 */ /* 0x0044e400080011ff */
[----:B---3--:R-:W-:Y:S05]  /*7c60*/  @!P0 NANOSLEEP.SYNCS 0x989680 ;  /* 0x009896800000895d */ /* 0x008fea0003900000 */
[----:B------:R-:W3:Y:S02]  /*7c70*/  @!P0 SYNCS.PHASECHK.TRANS64 P0, [R0+URZ+0x98], R3 ;  /* 0x00009803000085a7 */ /* 0x000ee400080010ff */
[----:B---3--:R-:W-:Y:S05]  /*7c80*/  @!P0 BRA `(.L_x_149) ;  /* 0xfffffffc00f08947 */ /* 0x008fea000383ffff */
[----:B------:R-:W-:Y:S05]  /*7c90*/  BRA `(.L_x_72) ;  /* 0xffffffc400d07947 */ /* 0x000fea000383ffff */
.L_x_76:
[----:B------:R-:W-:Y:S07]  /*7ca0*/  MOV R0, UR15 ;  /* 0x0000000f00007c02 */ /* 0x000fee0008000f00 */
.L_x_150:
[----:B-1----:R1:W2:Y:S02]  /*7cb0*/  SYNCS.PHASECHK.TRANS64.TRYWAIT P0, [R0+URZ+0x78], R3 ;  /* 0x00007803000075a7 */ /* 0x0022a400080011ff */
[----:B--2---:R-:W-:Y:S05]  /*7cc0*/  @!P0 NANOSLEEP.SYNCS 0x989680 ;  /* 0x009896800000895d */ /* 0x004fea0003900000 */
[----:B------:R-:W2:Y:S02]  /*7cd0*/  @!P0 SYNCS.PHASECHK.TRANS64 P0, [R0+URZ+0x78], R3 ;  /* 0x00007803000085a7 */ /* 0x000ea400080010ff */
[----:B--2---:R-:W-:Y:S05]  /*7ce0*/  @!P0 BRA `(.L_x_150) ;  /* 0xfffffffc00f08947 */ /* 0x004fea000383ffff */
[----:B------:R-:W-:Y:S05]  /*7cf0*/  BRA `(.L_x_151) ;  /* 0xffffffc800487947 */ /* 0x000fea000383ffff */
.L_x_77:
[----:B------:R-:W-:Y:S07]  /*7d00*/  MOV R3, UR13 ;  /* 0x0000000d00037c02 */ /* 0x000fee0008000f00 */
.L_x_152:
[----:B-1----:R1:W2:Y:S02]  /*7d10*/  SYNCS.PHASECHK.TRANS64.TRYWAIT P0, [R3+URZ+0x78], R12 ;  /* 0x0000780c030075a7 */ /* 0x0022a400080011ff */
[----:B--2---:R-:W-:Y:S05]  /*7d20*/  @!P0 NANOSLEEP.SYNCS 0x989680 ;  /* 0x009896800000895d */ /* 0x004fea0003900000 */
[----:B------:R-:W2:Y:S02]  /*7d30*/  @!P0 SYNCS.PHASECHK.TRANS64 P0, [R3+URZ+0x78], R12 ;  /* 0x0000780c030085a7 */ /* 0x000ea400080010ff */
[----:B--2---:R-:W-:Y:S05]  /*7d40*/  @!P0 BRA `(.L_x_152) ;  /* 0xfffffffc00f08947 */ /* 0x004fea000383ffff */
[----:B------:R-:W-:Y:S05]  /*7d50*/  BRA `(.L_x_153) ;  /* 0xffffffc800e87947 */ /* 0x000fea000383ffff */
.L_x_79:
[----:B------:R-:W-:-:S07]  /*7d60*/  MOV R0, UR4 ;  /* 0x0000000400007c02 */ /* 0x000fce0008000f00 */
.L_x_154:
[----:B-1----:R1:W3:Y:S02]  /*7d70*/  SYNCS.PHASECHK.TRANS64.TRYWAIT P0, [R0+URZ], R3 ;  /* 0x00000003000075a7 */ /* 0x0022e400080011ff */
[----:B---3--:R-:W-:Y:S05]  /*7d80*/  @!P0 NANOSLEEP.SYNCS 0x989680 ;  /* 0x009896800000895d */ /* 0x008fea0003900000 */
[----:B------:R-:W3:Y:S02]  /*7d90*/  @!P0 SYNCS.PHASECHK.TRANS64 P0, [R0+URZ], R3 ;  /* 0x00000003000085a7 */ /* 0x000ee400080010ff */
[----:B---3--:R-:W-:Y:S05]  /*7da0*/  @!P0 BRA `(.L_x_154) ;  /* 0xfffffffc00f08947 */ /* 0x008fea000383ffff */
[----:B------:R-:W-:Y:S05]  /*7db0*/  BRA `(.L_x_155) ;  /* 0xffffffcc00747947 */ /* 0x000fea000383ffff */
.L_x_80:
[----:B------:R-:W-:-:S07]  /*7dc0*/  MOV R0, UR4 ;  /* 0x0000000400007c02 */ /* 0x000fce0008000f00 */
.L_x_156:
[----:B-1----:R1:W3:Y:S02]  /*7dd0*/  SYNCS.PHASECHK.TRANS64.TRYWAIT P0, [R0+URZ], R3 ;  /* 0x00000003000075a7 */ /* 0x0022e400080011ff */
[----:B---3--:R-:W-:Y:S05]  /*7de0*/  @!P0 NANOSLEEP.SYNCS 0x989680 ;  /* 0x009896800000895d */ /* 0x008fea0003900000 */
[----:B------:R-:W3:Y:S02]  /*7df0*/  @!P0 SYNCS.PHASECHK.TRANS64 P0, [R0+URZ], R3 ;  /* 0x00000003000085a7 */ /* 0x000ee400080010ff */
[----:B---3--:R-:W-:Y:S05]  /*7e00*/  @!P0 BRA `(.L_x_156) ;  /* 0xfffffffc00f08947 */ /* 0x008fea000383ffff */
[----:B------:R-:W-:Y:S05]  /*7e10*/  BRA `(.L_x_157) ;  /* 0xffffffcc00807947 */ /* 0x000fea000383ffff */
.L_x_82:
[----:B--2---:R2:W4:Y:S02]  /*7e20*/  SYNCS.PHASECHK.TRANS64.TRYWAIT P0, [R0+URZ+0xa0], R3 ;  /* 0x0000a003000075a7 */ /* 0x00452400080011ff */
[----:B----4-:R-:W-:Y:S05]  /*7e30*/  @!P0 NANOSLEEP.SYNCS 0x989680 ;  /* 0x009896800000895d */ /* 0x010fea0003900000 */
[----:B------:R-:W4:Y:S02]  /*7e40*/  @!P0 SYNCS.PHASECHK.TRANS64 P0, [R0+URZ+0xa0], R3 ;  /* 0x0000a003000085a7 */ /* 0x000f2400080010ff */
[----:B----4-:R-:W-:Y:S05]  /*7e50*/  @!P0 BRA `(.L_x_82) ;  /* 0xfffffffc00f08947 */ /* 0x010fea000383ffff */
[----:B------:R-:W-:Y:S05]  /*7e60*/  BRA `(.L_x_158) ;  /* 0xffffffd000747947 */ /* 0x000fea000383ffff */
.L_x_92:
[----:B-1----:R1:W3:Y:S02]  /*7e70*/  SYNCS.PHASECHK.TRANS64.TRYWAIT P1, [R0+URZ+0x60], R5 ;  /* 0x00006005000075a7 */ /* 0x0022e400080211ff */
[----:B---3--:R-:W-:Y:S05]  /*7e80*/  @!P1 NANOSLEEP.SYNCS 0x989680 ;  /* 0x009896800000995d */ /* 0x008fea0003900000 */
[----:B------:R-:W3:Y:S02]  /*7e90*/  @!P1 SYNCS.PHASECHK.TRANS64 P1, [R0+URZ+0x60], R5 ;  /* 0x00006005000095a7 */ /* 0x000ee400080210ff */
[----:B---3--:R-:W-:Y:S05]  /*7ea0*/  @!P1 BRA `(.L_x_92) ;  /* 0xfffffffc00f09947 */ /* 0x008fea000383ffff */
[----:B------:R-:W-:Y:S05]  /*7eb0*/  BRA `(.L_x_91) ;  /* 0xffffffdc00847947 */ /* 0x000fea000383ffff */
.L_x_94:
[----:B---3--:R3:W4:Y:S02]  /*7ec0*/  SYNCS.PHASECHK.TRANS64.TRYWAIT P0, [R84+URZ+0xc0], R7 ;  /* 0x0000c007540075a7 */ /* 0x00872400080011ff */
[----:B----4-:R-:W-:Y:S05]  /*7ed0*/  @!P0 NANOSLEEP.SYNCS 0x989680 ;  /* 0x009896800000895d */ /* 0x010fea0003900000 */
[----:B------:R-:W4:Y:S02]  /*7ee0*/  @!P0 SYNCS.PHASECHK.TRANS64 P0, [R84+URZ+0xc0], R7 ;  /* 0x0000c007540085a7 */ /* 0x000f2400080010ff */
[----:B----4-:R-:W-:Y:S05]  /*7ef0*/  @!P0 BRA `(.L_x_94) ;  /* 0xfffffffc00f08947 */ /* 0x010fea000383ffff */
[----:B------:R-:W-:Y:S05]  /*7f00*/  BRA `(.L_x_93) ;  /* 0xffffffdc00fc7947 */ /* 0x000fea000383ffff */
.L_x_105:
[----:B-1----:R1:W2:Y:S02]  /*7f10*/  SYNCS.PHASECHK.TRANS64.TRYWAIT P0, [R2+URZ+0x60], R5 ;  /* 0x00006005020075a7 */ /* 0x0022a400080011ff */
[----:B--2---:R-:W-:Y:S05]  /*7f20*/  @!P0 NANOSLEEP.SYNCS 0x989680 ;  /* 0x009896800000895d */ /* 0x004fea0003900000 */
[----:B------:R-:W2:Y:S02]  /*7f30*/  @!P0 SYNCS.PHASECHK.TRANS64 P0, [R2+URZ+0x60], R5 ;  /* 0x00006005020085a7 */ /* 0x000ea400080010ff */
[----:B--2---:R-:W-:Y:S05]  /*7f40*/  @!P0 BRA `(.L_x_105) ;  /* 0xfffffffc00f08947 */ /* 0x004fea000383ffff */
[----:B------:R-:W-:Y:S05]  /*7f50*/  BRA `(.L_x_104) ;  /* 0xffffffe800447947 */ /* 0x000fea000383ffff */
        .weak           $__internal_0_$__cuda_sm10x_tcgen05_guardrail_trap_col_being_dealloced_not_returned_by_alloc
        .type           $__internal_0_$__cuda_sm10x_tcgen05_guardrail_trap_col_being_dealloced_not_returned_by_alloc,@function
        .size           $__internal_0_$__cuda_sm10x_tcgen05_guardrail_trap_col_being_dealloced_not_returned_by_alloc,($__internal_1_$__cuda_sm10x_tcgen05_guardrail_trap_phase_invalid_during_alloc - $__internal_0_$__cuda_sm10x_tcgen05_guardrail_trap_col_being_dealloced_not_returned_by_alloc)
$__internal_0_$__cuda_sm10x_tcgen05_guardrail_trap_col_being_dealloced_not_returned_by_alloc:
[----:B------:R-:W-:Y:S05]  /*7f60*/  BPT.TRAP 0x1 ;  /* 0x000000040000795c */ /* 0x000fea0000300000 */
[----:B------:R-:W-:-:S04]  /*7f70*/  HFMA2 R3, -RZ, RZ, 0, 0 ;  /* 0x00000000ff037431 */ /* 0x000fc800000001ff */
[----:B------:R-:W-:Y:S05]  /*7f80*/  RET.REL.NODEC R2 `(_ZN7cutlass13device_kernelINS_4gemm6kernel13GemmUniversalIN4cute5tupleIJiiiiEEENS1_10collective13CollectiveMmaINS1_35MainloopSm100TmaUmmaWarpSpecializedILi6ELi2ELi4ENS5_IJNS4_1CILi1EEESB_SB_EEEEENS5_IJNSA_ILi64EEESE_SE_EEENS_10tfloat32_tENS5_IJlSB_lEEESG_SH_NS4_8TiledMMAINS4_8MMA_AtomIJNS4_17SM100_MMA_TF32_SSISG_SG_fLi64ELi64ELNS4_4UMMA5MajorE0ELSM_0ELNSL_7ScaleInE0ELSN_0EEEEEENS4_6LayoutISC_NS5_IJNSA_ILi0EEESR_SR_EEEEENS5_IJNS4_10UnderscoreESU_SU_EEEEENS4_13SM90_TMA_LOADENS4_14ComposedLayoutINS4_7SwizzleILi3ELi4ELi3EEENS4_18smem_ptr_flag_bitsILi32EEENSQ_INS5_IJNSA_ILi8EEENSA_ILi32EEEEEENS5_IJS14_SB_EEEEEEEvNS4_8identityESX_S18_vS19_EENS_8epilogue10collective18CollectiveEpilogueINS1B_23Sm100TmaWarpSpecializedILi3ELi2ELi16ELb1ELb0EEEJSF_NS5_IJNSQ_ISE_SB_EENSQ_IS14_SB_EEEEESG_SH_SG_SH_NS1B_6fusion15FusionCallbacksIS1F_NS1J_17LinearCombinationISG_fSG_fLNS_15FloatRoundStyleE2EEESF_S1I_JEEENS4_5SM1004TMEM4LOAD26SM100_TMEM_LOAD_16dp128b8xESX_S18_NS4_17SM75_U32x4_LDSM_NENS4_14SM90_TMA_STOREES18_NS4_17SM90_U32x4_STSM_NENS4_39AutoVectorizingCopyWithAssumedAlignmentILi128EEEEEEvvEEEEvNT_6ParamsE) ;  /* 0xffffff80021c7950 */ /* 0x000fea0003c3ffff */
        .weak           $__internal_1_$__cuda_sm10x_tcgen05_guardrail_trap_phase_invalid_during_alloc
        .type           $__internal_1_$__cuda_sm10x_tcgen05_guardrail_trap_phase_invalid_during_alloc,@function
        .size           $__internal_1_$__cuda_sm10x_tcgen05_guardrail_trap_phase_invalid_during_alloc,($__internal_2_$__cuda_sm10x_tcgen05_guardrail_trap_unallocated_columns_being_dealloced - $__internal_1_$__cuda_sm10x_tcgen05_guardrail_trap_phase_invalid_during_alloc)
$__internal_1_$__cuda_sm10x_tcgen05_guardrail_trap_phase_invalid_during_alloc:
[----:B------:R-:W-:Y:S05]  /*7f90*/  BPT.TRAP 0x1 ;  /* 0x000000040000795c */ /* 0x000fea0000300000 */
[----:B------:R-:W-:-:S04]  /*7fa0*/  MOV R3, 0x0 ;  /* 0x0000000000037802 */ /* 0x000fc80000000f00 */
[----:B------:R-:W-:Y:S05]  /*7fb0*/  RET.REL.NODEC R2 `(_ZN7cutlass13device_kernelINS_4gemm6kernel13GemmUniversalIN4cute5tupleIJiiiiEEENS1_10collective13CollectiveMmaINS1_35MainloopSm100TmaUmmaWarpSpecializedILi6ELi2ELi4ENS5_IJNS4_1CILi1EEESB_SB_EEEEENS5_IJNSA_ILi64EEESE_SE_EEENS_10tfloat32_tENS5_IJlSB_lEEESG_SH_NS4_8TiledMMAINS4_8MMA_AtomIJNS4_17SM100_MMA_TF32_SSISG_SG_fLi64ELi64ELNS4_4UMMA5MajorE0ELSM_0ELNSL_7ScaleInE0ELSN_0EEEEEENS4_6LayoutISC_NS5_IJNSA_ILi0EEESR_SR_EEEEENS5_IJNS4_10UnderscoreESU_SU_EEEEENS4_13SM90_TMA_LOADENS4_14ComposedLayoutINS4_7SwizzleILi3ELi4ELi3EEENS4_18smem_ptr_flag_bitsILi32EEENSQ_INS5_IJNSA_ILi8EEENSA_ILi32EEEEEENS5_IJS14_SB_EEEEEEEvNS4_8identityESX_S18_vS19_EENS_8epilogue10collective18CollectiveEpilogueINS1B_23Sm100TmaWarpSpecializedILi3ELi2ELi16ELb1ELb0EEEJSF_NS5_IJNSQ_ISE_SB_EENSQ_IS14_SB_EEEEESG_SH_SG_SH_NS1B_6fusion15FusionCallbacksIS1F_NS1J_17LinearCombinationISG_fSG_fLNS_15FloatRoundStyleE2EEESF_S1I_JEEENS4_5SM1004TMEM4LOAD26SM100_TMEM_LOAD_16dp128b8xESX_S18_NS4_17SM75_U32x4_LDSM_NENS4_14SM90_TMA_STOREES18_NS4_17SM90_U32x4_STSM_NENS4_39AutoVectorizingCopyWithAssumedAlignmentILi128EEEEEEvvEEEEvNT_6ParamsE) ;  /* 0xffffff8002107950 */ /* 0x000fea0003c3ffff */
        .weak           $__internal_2_$__cuda_sm10x_tcgen05_guardrail_trap_unallocated_columns_being_dealloced
        .type           $__internal_2_$__cuda_sm10x_tcgen05_guardrail_trap_unallocated_columns_being_dealloced,@function
        .size           $__internal_2_$__cuda_sm10x_tcgen05_guardrail_trap_unallocated_columns_being_dealloced,(.L_x_160 - $__internal_2_$__cuda_sm10x_tcgen05_guardrail_trap_unallocated_columns_being_dealloced)
$__internal_2_$__cuda_sm10x_tcgen05_guardrail_trap_unallocated_columns_being_dealloced:
[----:B------:R-:W-:Y:S05]  /*7fc0*/  BPT.TRAP 0x1 ;  /* 0x000000040000795c */ /* 0x000fea0000300000 */
[----:B------:R-:W-:-:S04]  /*7fd0*/  HFMA2 R3, -RZ, RZ, 0, 0 ;  /* 0x00000000ff037431 */ /* 0x000fc800000001ff */
[----:B------:R-:W-:Y:S05]  /*7fe0*/  RET.REL.NODEC R2 `(_ZN7cutlass13device_kernelINS_4gemm6kernel13GemmUniversalIN4cute5tupleIJiiiiEEENS1_10collective13CollectiveMmaINS1_35MainloopSm100TmaUmmaWarpSpecializedILi6ELi2ELi4ENS5_IJNS4_1CILi1EEESB_SB_EEEEENS5_IJNSA_ILi64EEESE_SE_EEENS_10tfloat32_tENS5_IJlSB_lEEESG_SH_NS4_8TiledMMAINS4_8MMA_AtomIJNS4_17SM100_MMA_TF32_SSISG_SG_fLi64ELi64ELNS4_4UMMA5MajorE0ELSM_0ELNSL_7ScaleInE0ELSN_0EEEEEENS4_6LayoutISC_NS5_IJNSA_ILi0EEESR_SR_EEEEENS5_IJNS4_10UnderscoreESU_SU_EEEEENS4_13SM90_TMA_LOADENS4_14ComposedLayoutINS4_7SwizzleILi3ELi4ELi3EEENS4_18smem_ptr_flag_bitsILi32EEENSQ_INS5_IJNSA_ILi8EEENSA_ILi32EEEEEENS5_IJS14_SB_EEEEEEEvNS4_8identityESX_S18_vS19_EENS_8epilogue10collective18CollectiveEpilogueINS1B_23Sm100TmaWarpSpecializedILi3ELi2ELi16ELb1ELb0EEEJSF_NS5_IJNSQ_ISE_SB_EENSQ_IS14_SB_EEEEESG_SH_SG_SH_NS1B_6fusion15FusionCallbacksIS1F_NS1J_17LinearCombinationISG_fSG_fLNS_15FloatRoundStyleE2EEESF_S1I_JEEENS4_5SM1004TMEM4LOAD26SM100_TMEM_LOAD_16dp128b8xESX_S18_NS4_17SM75_U32x4_LDSM_NENS4_14SM90_TMA_STOREES18_NS4_17SM90_U32x4_STSM_NENS4_39AutoVectorizingCopyWithAssumedAlignmentILi128EEEEEEvvEEEEvNT_6ParamsE) ;  /* 0xffffff8002047950 */ /* 0x000fea0003c3ffff */
.L_x_159:
[----:B------:R-:W-:-:S00]  /*7ff0*/  BRA `(.L_x_159) ;  /* 0xfffffffc00fc7947 */ /* 0x000fc0000383ffff */
[----:B------:R-:W-:-:S00]  /*8000*/  NOP ;  /* 0x0000000000007918 */ /* 0x000fc00000000000 */
[----:B------:R-:W-:-:S00]  /*8010*/  NOP ;  /* 0x0000000000007918 */ /* 0x000fc00000000000 */
[----:B------:R-:W-:-:S00]  /*8020*/  NOP ;  /* 0x0000000000007918 */ /* 0x000fc00000000000 */
[----:B------:R-:W-:-:S00]  /*8030*/  NOP ;  /* 0x0000000000007918 */ /* 0x000fc00000000000 */
[----:B------:R-:W-:-:S00]  /*8040*/  NOP ;  /* 0x0000000000007918 */ /* 0x000fc00000000000 */
[----:B------:R-:W-:-:S00]  /*8050*/  NOP ;  /* 0x0000000000007918 */ /* 0x000fc00000000000 */
[----:B------:R-:W-:-:S00]  /*8060*/  NOP ;  /* 0x0000000000007918 */ /* 0x000fc00000000000 */
[----:B------:R-:W-:-:S00]  /*8070*/  NOP ;  /* 0x0000000000007918 */ /* 0x000fc00000000000 */
.L_x_160:


//--------------------- .nv.global.init           --------------------------
	.section	.nv.global.init,"aw",@progbits
.nv.global.init:
	.type		$str$27,@object
	.size		$str$27,($str$28 - $str$27)
$str$27:
        /*0000*/ 	.byte	0x28, 0x61, 0x64, 0x64, 0x72, 0x65, 0x73, 0x73, 0x20, 0x26, 0x20, 0x6d, 0x61, 0x73, 0x6b, 0x29
        /*0010*/ 	.byte	0x20, 0x3d, 0x3d, 0x20, 0x30, 0x00
	.type		$str$28,@object
	.size		$str$28,($str$26 - $str$28)
$str$28:
        /*0016*/ 	.byte	0x2f, 0x74, 0x6d, 0x70, 0x2f, 0x63, 0x75, 0x74, 0x6c, 0x61, 0x73, 0x73, 0x5f, 0x73, 0x77, 0x65
        /*0026*/ 	.byte	0x65, 0x70, 0x5f, 0x73, 0x72, 0x63, 0x2f, 0x69, 0x6e, 0x63, 0x6c, 0x75, 0x64, 0x65, 0x2f, 0x63
        /*0036*/ 	.byte	0x75, 0x74, 0x65, 0x2f, 0x70, 0x6f, 0x69, 0x6e, 0x74, 0x65, 0x72, 0x5f, 0x66, 0x6c, 0x61, 0x67
        /*0046*/ 	.byte	0x67, 0x65, 0x64, 0x2e, 0x68, 0x70, 0x70, 0x00
	.type		$str$26,@object
	.size		$str$26,($str$25 - $str$26)
$str$26:
        /*004e*/ 	.byte	0x2f, 0x74, 0x6d, 0x70, 0x2f, 0x63, 0x75, 0x74, 0x6c, 0x61, 0x73, 0x73, 0x5f, 0x73, 0x77, 0x65
        /*005e*/ 	.byte	0x65, 0x70, 0x5f, 0x73, 0x72, 0x63, 0x2f, 0x69, 0x6e, 0x63, 0x6c, 0x75, 0x64, 0x65, 0x2f, 0x63
        /*006e*/ 	.byte	0x75, 0x74, 0x65, 0x2f, 0x61, 0x74, 0x6f, 0x6d, 0x2f, 0x63, 0x6f, 0x70, 0x79, 0x5f, 0x74, 0x72
        /*007e*/ 	.byte	0x61, 0x69, 0x74, 0x73, 0x5f, 0x73, 0x6d, 0x31, 0x30, 0x30, 0x2e, 0x68, 0x70, 0x70, 0x00
	.type		$str$25,@object
	.size		$str$25,(__unnamed_1 - $str$25)
$str$25:
        /*008d*/ 	.byte	0x28, 0x28, 0x75, 0x69, 0x6e, 0x74, 0x33, 0x32, 0x5f, 0x74, 0x28, 0x74, 0x68, 0x72, 0x65, 0x61
        /*009d*/ 	.byte	0x64, 0x49, 0x64, 0x78, 0x2e, 0x78, 0x29, 0x20, 0x2f, 0x20, 0x33, 0x32, 0x29, 0x20, 0x25, 0x20
        /*00ad*/ 	.byte	0x34, 0x29, 0x20, 0x3d, 0x3d, 0x20, 0x28, 0x28, 0x28, 0x74, 0x6d, 0x65, 0x6d, 0x5f, 0x61, 0x64
        /*00bd*/ 	.byte	0x64, 0x72, 0x20, 0x3e, 0x3e, 0x20, 0x31, 0x36, 0x29, 0x20, 0x2f, 0x20, 0x33, 0x32, 0x29, 0x20
        /*00cd*/ 	.byte	0x25, 0x20, 0x34, 0x29, 0x00
	.type		__unnamed_1,@object
	.size		__unnamed_1,(__unnamed_2 - __unnamed_1)
__unnamed_1:
        /*00d2*/ 	.byte	0x61, 0x75, 0x74, 0x6f, 0x20, 0x63, 0x75, 0x74, 0x65, 0x3a, 0x3a, 0x61, 0x73, 0x5f, 0x70, 0x6f
        /* <DEDUP_REMOVED lines=24> */
        /*0262*/ 	.byte	0x30, 0x34, 0x38, 0x3e, 0x3e, 0x3e, 0x3e, 0x5d, 0x00
	.type		__unnamed_2,@object
	.size		__unnamed_2,(.L_2 - __unnamed_2)
__unnamed_2:
        /* <DEDUP_REMOVED lines=45> */
        /*053b*/ 	.byte	0x3e, 0x3e, 0x3e, 0x5d, 0x00
.L_2:


//--------------------- .nv.shared._ZN7cutlass13device_kernelINS_4gemm6kernel13GemmUniversalIN4cute5tupleIJiiiiEEENS1_10collective13CollectiveMmaINS1_35MainloopSm100TmaUmmaWarpSpecializedILi6ELi2ELi4ENS5_IJNS4_1CILi1EEESB_SB_EEEEENS5_IJNSA_ILi64EEESE_SE_EEENS_10tfloat32_tENS5_IJlSB_lEEESG_SH_NS4_8TiledMMAINS4_8MMA_AtomIJNS4_17SM100_MMA_TF32_SSISG_SG_fLi64ELi64ELNS4_4UMMA5MajorE0ELSM_0ELNSL_7ScaleInE0ELSN_0EEEEEENS4_6LayoutISC_NS5_IJNSA_ILi0EEESR_SR_EEEEENS5_IJNS4_10UnderscoreESU_SU_EEEEENS4_13SM90_TMA_LOADENS4_14ComposedLayoutINS4_7SwizzleILi3ELi4ELi3EEENS4_18smem_ptr_flag_bitsILi32EEENSQ_INS5_IJNSA_ILi8EEENSA_ILi32EEEEEENS5_IJS14_SB_EEEEEEEvNS4_8identityESX_S18_vS19_EENS_8epilogue10collective18CollectiveEpilogueINS1B_23Sm100TmaWarpSpecializedILi3ELi2ELi16ELb1ELb0EEEJSF_NS5_IJNSQ_ISE_SB_EENSQ_IS14_SB_EEEEESG_SH_SG_SH_NS1B_6fusion15FusionCallbacksIS1F_NS1J_17LinearCombinationISG_fSG_fLNS_15FloatRoundStyleE2EEESF_S1I_JEEENS4_5SM1004TMEM4LOAD26SM100_TMEM_LOAD_16dp128b8xESX_S18_NS4_17SM75_U32x4_LDSM_NENS4_14SM90_TMA_STOREES18_NS4_17SM90_U32x4_STSM_NENS4_39AutoVectorizingCopyWithAssumedAlignmentILi128EEEEEEvvEEEEvNT_6ParamsE --------------------------
	.section	.nv.shared._ZN7cutlass13device_kernelINS_4gemm6kernel13GemmUniversalIN4cute5tupleIJiiiiEEENS1_10collective13CollectiveMmaINS1_35MainloopSm100TmaUmmaWarpSpecializedILi6ELi2ELi4ENS5_IJNS4_1CILi1EEESB_SB_EEEEENS5_IJNSA_ILi64EEESE_SE_EEENS_10tfloat32_tENS5_IJlSB_lEEESG_SH_NS4_8TiledMMAINS4_8MMA_AtomIJNS4_17SM100_MMA_TF32_SSISG_SG_fLi64ELi64ELNS4_4UMMA5MajorE0ELSM_0ELNSL_7ScaleInE0ELSN_0EEEEEENS4_6LayoutISC_NS5_IJNSA_ILi0EEESR_SR_EEEEENS5_IJNS4_10UnderscoreESU_SU_EEEEENS4_13SM90_TMA_LOADENS4_14ComposedLayoutINS4_7SwizzleILi3ELi4ELi3EEENS4_18smem_ptr_flag_bitsILi32EEENSQ_INS5_IJNSA_ILi8EEENSA_ILi32EEEEEENS5_IJS14_SB_EEEEEEEvNS4_8identityESX_S18_vS19_EENS_8epilogue10collective18CollectiveEpilogueINS1B_23Sm100TmaWarpSpecializedILi3ELi2ELi16ELb1ELb0EEEJSF_NS5_IJNSQ_ISE_SB_EENSQ_IS14_SB_EEEEESG_SH_SG_SH_NS1B_6fusion15FusionCallbacksIS1F_NS1J_17LinearCombinationISG_fSG_fLNS_15FloatRoundStyleE2EEESF_S1I_JEEENS4_5SM1004TMEM4LOAD26SM100_TMEM_LOAD_16dp128b8xESX_S18_NS4_17SM75_U32x4_LDSM_NENS4_14SM90_TMA_STOREES18_NS4_17SM90_U32x4_STSM_NENS4_39AutoVectorizingCopyWithAssumedAlignmentILi128EEEEEEvvEEEEvNT_6ParamsE,"aw",@nobits
	.sectionflags	@""
	.align	16
	.zero		1024


//--------------------- .nv.shared.reserved.0     --------------------------
	.section	.nv.shared.reserved.0,"aw",@nobits
	.weak		__nv_reservedSMEM_offset_0_alias
	.size		__nv_reservedSMEM_offset_0_alias, 0, 64
	.other		__nv_reservedSMEM_offset_0_alias,@"STO_CUDA_RESERVED_SHARED STV_DEFAULT"
__nv_reservedSMEM_offset_0_alias:
	.zero		0
.nv.shared.reserved.0:
	.zero		64
	.weak		__nv_reservedSMEM_tcgen05_partition
	.type		__nv_reservedSMEM_tcgen05_partition,@object
	.size		__nv_reservedSMEM_tcgen05_partition,(.L_0 - __nv_reservedSMEM_tcgen05_partition)
__nv_reservedSMEM_tcgen05_partition:
	.zero		32
.L_0:


//--------------------- .nv.global                --------------------------
	.section	.nv.global,"aw",@nobits
.nv.global:
	.type		_ZN39_INTERNAL_f3261f14_4_k_cu_b7ef7ecc_98044cute1_E,@object
	.size		_ZN39_INTERNAL_f3261f14_4_k_cu_b7ef7ecc_98044cute1_E,(_ZN39_INTERNAL_f3261f14_4_k_cu_b7ef7ecc_98044cuda3std3__45__cpo6cbeginE - _ZN39_INTERNAL_f3261f14_4_k_cu_b7ef7ecc_98044cute1_E)
_ZN39_INTERNAL_f3261f14_4_k_cu_b7ef7ecc_98044cute1_E:
	.zero		1
	.type		_ZN39_INTERNAL_f3261f14_4_k_cu_b7ef7ecc_98044cuda3std3__45__cpo6cbeginE,@object
	.size		_ZN39_INTERNAL_f3261f14_4_k_cu_b7ef7ecc_98044cuda3std3__45__cpo6cbeginE,(_ZN39_INTERNAL_f3261f14_4_k_cu_b7ef7ecc_98044cuda3std3__48in_placeE - _ZN39_INTERNAL_f3261f14_4_k_cu_b7ef7ecc_98044cuda3std3__45__cpo6cbeginE)
_ZN39_INTERNAL_f3261f14_4_k_cu_b7ef7ecc_98044cuda3std3__45__cpo6cbeginE:
	.zero		1
	.type		_ZN39_INTERNAL_f3261f14_4_k_cu_b7ef7ecc_98044cuda3std3__48in_placeE,@object
	.size		_ZN39_INTERNAL_f3261f14_4_k_cu_b7ef7ecc_98044cuda3std3__48in_placeE,(_ZN39_INTERNAL_f3261f14_4_k_cu_b7ef7ecc_98044cuda3std6ranges3__45__cpo9iter_moveE - _ZN39_INTERNAL_f3261f14_4_k_cu_b7ef7ecc_98044cuda3std3__48in_placeE)
_ZN39_INTERNAL_f3261f14_4_k_cu_b7ef7ecc_98044cuda3std3__48in_placeE:
	.zero		1
	.type		_ZN39_INTERNAL_f3261f14_4_k_cu_b7ef7ecc_98044cuda3std6ranges3__45__cpo9iter_moveE,@object
	.size		_ZN39_INTERNAL_f3261f14_4_k_cu_b7ef7ecc_98044cuda3std6ranges3__45__cpo9iter_moveE,(_ZN39_INTERNAL_f3261f14_4_k_cu_b7ef7ecc_98044cuda3std3__45__cpo5beginE - _ZN39_INTERNAL_f3261f14_4_k_cu_b7ef7ecc_98044cuda3std6ranges3__45__cpo9iter_moveE)
_ZN39_INTERNAL_f3261f14_4_k_cu_b7ef7ecc_98044cuda3std6ranges3__45__cpo9iter_moveE:
	.zero		1
	.type		_ZN39_INTERNAL_f3261f14_4_k_cu_b7ef7ecc_98044cuda3std3__45__cpo5beginE,@object
	.size		_ZN39_INTERNAL_f3261f14_4_k_cu_b7ef7ecc_98044cuda3std3__45__cpo5beginE,(_ZN39_INTERNAL_f3261f14_4_k_cu_b7ef7ecc_98044cuda3std3__441_GLOBAL__N__f3261f14_4_k_cu_b7ef7ecc_98046ignoreE - _ZN39_INTERNAL_f3261f14_4_k_cu_b7ef7ecc_98044cuda3std3__45__cpo5beginE)
_ZN39_INTERNAL_f3261f14_4_k_cu_b7ef7ecc_98044cuda3std3__45__cpo5beginE:
	.zero		1
	.type		_ZN39_INTERNAL_f3261f14_4_k_cu_b7ef7ecc_98044cuda3std3__441_GLOBAL__N__f3261f14_4_k_cu_b7ef7ecc_98046ignoreE,@object
	.size		_ZN39_INTERNAL_f3261f14_4_k_cu_b7ef7ecc_98044cuda3std3__441_GLOBAL__N__f3261f14_4_k_cu_b7ef7ecc_98046ignoreE,(_ZN39_INTERNAL_f3261f14_4_k_cu_b7ef7ecc_98044cute7productE - _ZN39_INTERNAL_f3261f14_4_k_cu_b7ef7ecc_98044cuda3std3__441_GLOBAL__N__f3261f14_4_k_cu_b7ef7ecc_98046ignoreE)
_ZN39_INTERNAL_f3261f14_4_k_cu_b7ef7ecc_98044cuda3std3__441_GLOBAL__N__f3261f14_4_k_cu_b7ef7ecc_98046ignoreE:
	.zero		1
	.type		_ZN39_INTERNAL_f3261f14_4_k_cu_b7ef7ecc_98044cute7productE,@object
	.size		_ZN39_INTERNAL_f3261f14_4_k_cu_b7ef7ecc_98044cute7productE,(_ZN39_INTERNAL_f3261f14_4_k_cu_b7ef7ecc_98044cuda3std3__45__cpo3endE - _ZN39_INTERNAL_f3261f14_4_k_cu_b7ef7ecc_98044cute7productE)
_ZN39_INTERNAL_f3261f14_4_k_cu_b7ef7ecc_98044cute7productE:
	.zero		1
	.type		_ZN39_INTERNAL_f3261f14_4_k_cu_b7ef7ecc_98044cuda3std3__45__cpo3endE,@object
	.size		_ZN39_INTERNAL_f3261f14_4_k_cu_b7ef7ecc_98044cuda3std3__45__cpo3endE,(_ZN39_INTERNAL_f3261f14_4_k_cu_b7ef7ecc_98044cuda3std3__419piecewise_constructE - _ZN39_INTERNAL_f3261f14_4_k_cu_b7ef7ecc_98044cuda3std3__45__cpo3endE)
_ZN39_INTERNAL_f3261f14_4_k_cu_b7ef7ecc_98044cuda3std3__45__cpo3endE:
	.zero		1
	.type		_ZN39_INTERNAL_f3261f14_4_k_cu_b7ef7ecc_98044cuda3std3__419piecewise_constructE,@object
	.size		_ZN39_INTERNAL_f3261f14_4_k_cu_b7ef7ecc_98044cuda3std3__419piecewise_constructE,(_ZN39_INTERNAL_f3261f14_4_k_cu_b7ef7ecc_98044cuda3std3__45__cpo4cendE - _ZN39_INTERNAL_f3261f14_4_k_cu_b7ef7ecc_98044cuda3std3__419piecewise_constructE)
_ZN39_INTERNAL_f3261f14_4_k_cu_b7ef7ecc_98044cuda3std3__419piecewise_constructE:
	.zero		1
	.type		_ZN39_INTERNAL_f3261f14_4_k_cu_b7ef7ecc_98044cuda3std3__45__cpo4cendE,@object
	.size		_ZN39_INTERNAL_f3261f14_4_k_cu_b7ef7ecc_98044cuda3std3__45__cpo4cendE,(_ZN39_INTERNAL_f3261f14_4_k_cu_b7ef7ecc_98044cuda3std6ranges3__45__cpo4swapE - _ZN39_INTERNAL_f3261f14_4_k_cu_b7ef7ecc_98044cuda3std3__45__cpo4cendE)
_ZN39_INTERNAL_f3261f14_4_k_cu_b7ef7ecc_98044cuda3std3__45__cpo4cendE:
	.zero		1
	.type		_ZN39_INTERNAL_f3261f14_4_k_cu_b7ef7ecc_98044cuda3std6ranges3__45__cpo4swapE,@object
	.size		_ZN39_INTERNAL_f3261f14_4_k_cu_b7ef7ecc_98044cuda3std6ranges3__45__cpo4swapE,(.L_10 - _ZN39_INTERNAL_f3261f14_4_k_cu_b7ef7ecc_98044cuda3std6ranges3__45__cpo4swapE)
_ZN39_INTERNAL_f3261f14_4_k_cu_b7ef7ecc_98044cuda3std6ranges3__45__cpo4swapE:
	.zero		1
.L_10:


//--------------------- .nv.constant0._ZN7cutlass13device_kernelINS_4gemm6kernel13GemmUniversalIN4cute5tupleIJiiiiEEENS1_10collective13CollectiveMmaINS1_35MainloopSm100TmaUmmaWarpSpecializedILi6ELi2ELi4ENS5_IJNS4_1CILi1EEESB_SB_EEEEENS5_IJNSA_ILi64EEESE_SE_EEENS_10tfloat32_tENS5_IJlSB_lEEESG_SH_NS4_8TiledMMAINS4_8MMA_AtomIJNS4_17SM100_MMA_TF32_SSISG_SG_fLi64ELi64ELNS4_4UMMA5MajorE0ELSM_0ELNSL_7ScaleInE0ELSN_0EEEEEENS4_6LayoutISC_NS5_IJNSA_ILi0EEESR_SR_EEEEENS5_IJNS4_10UnderscoreESU_SU_EEEEENS4_13SM90_TMA_LOADENS4_14ComposedLayoutINS4_7SwizzleILi3ELi4ELi3EEENS4_18smem_ptr_flag_bitsILi32EEENSQ_INS5_IJNSA_ILi8EEENSA_ILi32EEEEEENS5_IJS14_SB_EEEEEEEvNS4_8identityESX_S18_vS19_EENS_8epilogue10collective18CollectiveEpilogueINS1B_23Sm100TmaWarpSpecializedILi3ELi2ELi16ELb1ELb0EEEJSF_NS5_IJNSQ_ISE_SB_EENSQ_IS14_SB_EEEEESG_SH_SG_SH_NS1B_6fusion15FusionCallbacksIS1F_NS1J_17LinearCombinationISG_fSG_fLNS_15FloatRoundStyleE2EEESF_S1I_JEEENS4_5SM1004TMEM4LOAD26SM100_TMEM_LOAD_16dp128b8xESX_S18_NS4_17SM75_U32x4_LDSM_NENS4_14SM90_TMA_STOREES18_NS4_17SM90_U32x4_STSM_NENS4_39AutoVectorizingCopyWithAssumedAlignmentILi128EEEEEEvvEEEEvNT_6ParamsE --------------------------
	.section	.nv.constant0._ZN7cutlass13device_kernelINS_4gemm6kernel13GemmUniversalIN4cute5tupleIJiiiiEEENS1_10collective13CollectiveMmaINS1_35MainloopSm100TmaUmmaWarpSpecializedILi6ELi2ELi4ENS5_IJNS4_1CILi1EEESB_SB_EEEEENS5_IJNSA_ILi64EEESE_SE_EEENS_10tfloat32_tENS5_IJlSB_lEEESG_SH_NS4_8TiledMMAINS4_8MMA_AtomIJNS4_17SM100_MMA_TF32_SSISG_SG_fLi64ELi64ELNS4_4UMMA5MajorE0ELSM_0ELNSL_7ScaleInE0ELSN_0EEEEEENS4_6LayoutISC_NS5_IJNSA_ILi0EEESR_SR_EEEEENS5_IJNS4_10UnderscoreESU_SU_EEEEENS4_13SM90_TMA_LOADENS4_14ComposedLayoutINS4_7SwizzleILi3ELi4ELi3EEENS4_18smem_ptr_flag_bitsILi32EEENSQ_INS5_IJNSA_ILi8EEENSA_ILi32EEEEEENS5_IJS14_SB_EEEEEEEvNS4_8identityESX_S18_vS19_EENS_8epilogue10collective18CollectiveEpilogueINS1B_23Sm100TmaWarpSpecializedILi3ELi2ELi16ELb1ELb0EEEJSF_NS5_IJNSQ_ISE_SB_EENSQ_IS14_SB_EEEEESG_SH_SG_SH_NS1B_6fusion15FusionCallbacksIS1F_NS1J_17LinearCombinationISG_fSG_fLNS_15FloatRoundStyleE2EEESF_S1I_JEEENS4_5SM1004TMEM4LOAD26SM100_TMEM_LOAD_16dp128b8xESX_S18_NS4_17SM75_U32x4_LDSM_NENS4_14SM90_TMA_STOREES18_NS4_17SM90_U32x4_STSM_NENS4_39AutoVectorizingCopyWithAssumedAlignmentILi128EEEEEEvvEEEEvNT_6ParamsE,"a",@progbits
	.sectionflags	@""
	.align	4
.nv.constant0._ZN7cutlass13device_kernelINS_4gemm6kernel13GemmUniversalIN4cute5tupleIJiiiiEEENS1_10collective13CollectiveMmaINS1_35MainloopSm100TmaUmmaWarpSpecializedILi6ELi2ELi4ENS5_IJNS4_1CILi1EEESB_SB_EEEEENS5_IJNSA_ILi64EEESE_SE_EEENS_10tfloat32_tENS5_IJlSB_lEEESG_SH_NS4_8TiledMMAINS4_8MMA_AtomIJNS4_17SM100_MMA_TF32_SSISG_SG_fLi64ELi64ELNS4_4UMMA5MajorE0ELSM_0ELNSL_7ScaleInE0ELSN_0EEEEEENS4_6LayoutISC_NS5_IJNSA_ILi0EEESR_SR_EEEEENS5_IJNS4_10UnderscoreESU_SU_EEEEENS4_13SM90_TMA_LOADENS4_14ComposedLayoutINS4_7SwizzleILi3ELi4ELi3EEENS4_18smem_ptr_flag_bitsILi32EEENSQ_INS5_IJNSA_ILi8EEENSA_ILi32EEEEEENS5_IJS14_SB_EEEEEEEvNS4_8identityESX_S18_vS19_EENS_8epilogue10collective18CollectiveEpilogueINS1B_23Sm100TmaWarpSpecializedILi3ELi2ELi16ELb1ELb0EEEJSF_NS5_IJNSQ_ISE_SB_EENSQ_IS14_SB_EEEEESG_SH_SG_SH_NS1B_6fusion15FusionCallbacksIS1F_NS1J_17LinearCombinationISG_fSG_fLNS_15FloatRoundStyleE2EEESF_S1I_JEEENS4_5SM1004TMEM4LOAD26SM100_TMEM_LOAD_16dp128b8xESX_S18_NS4_17SM75_U32x4_LDSM_NENS4_14SM90_TMA_STOREES18_NS4_17SM90_U32x4_STSM_NENS4_39AutoVectorizingCopyWithAssumedAlignmentILi128EEEEEEvvEEEEvNT_6ParamsE:
	.zero		2944


//--------------------- SYMBOLS --------------------------

	.type		.nv.reservedSmem.offset0,@object
	.size		.nv.reservedSmem.offset0,0x4
	.type		.nv.reservedSmem.cap,@object
	.size		.nv.reservedSmem.cap,0x4
	.type		__assertfail,@function
